//
// Generated by NVIDIA NVVM Compiler
//
// Compiler Build ID: CL-36424714
// Cuda compilation tools, release 13.0, V13.0.88
// Based on NVVM 20.0.0
//

.version 9.0
.target sm_100
.address_size 64

	// .globl	_Z5solveP4NodeP6ParamsPiS3_

.visible .entry _Z5solveP4NodeP6ParamsPiS3_(
	.param .u64 .ptr .align 1 _Z5solveP4NodeP6ParamsPiS3__param_0,
	.param .u64 .ptr .align 1 _Z5solveP4NodeP6ParamsPiS3__param_1,
	.param .u64 .ptr .align 1 _Z5solveP4NodeP6ParamsPiS3__param_2,
	.param .u64 .ptr .align 1 _Z5solveP4NodeP6ParamsPiS3__param_3
)
{
	.reg .pred 	%p<80>;
	.reg .b32 	%r<275>;
	.reg .b64 	%rd<116>;

	ld.param.u64 	%rd18, [_Z5solveP4NodeP6ParamsPiS3__param_0];
	ld.param.u64 	%rd15, [_Z5solveP4NodeP6ParamsPiS3__param_1];
	ld.param.u64 	%rd16, [_Z5solveP4NodeP6ParamsPiS3__param_2];
	ld.param.u64 	%rd17, [_Z5solveP4NodeP6ParamsPiS3__param_3];
	cvta.to.global.u64 	%rd1, %rd18;
	mov.u32 	%r61, %ntid.x;
	mov.u32 	%r62, %ctaid.x;
	mov.u32 	%r63, %tid.x;
	mad.lo.s32 	%r1, %r61, %r62, %r63;
	ld.global.u32 	%r64, [%rd1+4];
	bar.sync 	0;
	setp.ge.s32 	%p1, %r1, %r64;
	@%p1 bra 	$L__BB0_49;
	cvta.to.global.u64 	%rd2, %rd15;
	ld.global.u32 	%r65, [%rd1];
	mul.wide.s32 	%rd19, %r1, 2392;
	add.s64 	%rd3, %rd2, %rd19;
	mov.b32 	%r66, 0;
	st.global.u32 	[%rd3], %r66;
	mov.b32 	%r67, -1;
	st.global.u32 	[%rd3+8], %r67;
	add.s32 	%r2, %r65, -4;
	st.global.u32 	[%rd3+4], %r2;
	ld.global.u32 	%r3, [%rd1];
	shl.b32 	%r68, %r1, 2;
	mul.wide.s32 	%rd20, %r68, 4;
	add.s64 	%rd4, %rd1, %rd20;
	ld.global.u32 	%r4, [%rd4+30948];
	ld.global.u32 	%r5, [%rd4+30952];
	ld.global.u32 	%r6, [%rd4+30956];
	ld.global.u32 	%r7, [%rd4+30960];
	setp.lt.s32 	%p2, %r3, 1;
	@%p2 bra 	$L__BB0_30;
	add.s64 	%rd5, %rd3, 2052;
	and.b32  	%r8, %r3, 3;
	setp.lt.u32 	%p3, %r3, 4;
	mov.b32 	%r248, 0;
	@%p3 bra 	$L__BB0_17;
	and.b32  	%r248, %r3, 2147483644;
	mov.b32 	%r246, 0;
$L__BB0_4:
	.pragma "nounroll";
	setp.ne.s32 	%p4, %r246, %r4;
	setp.ne.s32 	%p5, %r246, %r5;
	and.pred  	%p6, %p4, %p5;
	setp.ne.s32 	%p7, %r246, %r6;
	and.pred  	%p8, %p6, %p7;
	setp.ne.s32 	%p9, %r246, %r7;
	mul.wide.u32 	%rd21, %r246, 4;
	add.s64 	%rd6, %rd5, %rd21;
	and.pred  	%p10, %p8, %p9;
	@%p10 bra 	$L__BB0_6;
	mov.b32 	%r71, -1;
	st.global.u32 	[%rd6], %r71;
	bra.uni 	$L__BB0_7;
$L__BB0_6:
	st.global.u32 	[%rd6], %r246;
$L__BB0_7:
	add.s32 	%r11, %r246, 1;
	setp.eq.s32 	%p11, %r11, %r4;
	setp.eq.s32 	%p12, %r11, %r5;
	or.pred  	%p13, %p11, %p12;
	setp.eq.s32 	%p14, %r11, %r6;
	or.pred  	%p15, %p13, %p14;
	setp.eq.s32 	%p16, %r11, %r7;
	or.pred  	%p17, %p15, %p16;
	@%p17 bra 	$L__BB0_9;
	st.global.u32 	[%rd6+4], %r11;
	bra.uni 	$L__BB0_10;
$L__BB0_9:
	mov.b32 	%r72, -1;
	st.global.u32 	[%rd6+4], %r72;
$L__BB0_10:
	add.s32 	%r12, %r246, 2;
	setp.eq.s32 	%p18, %r12, %r4;
	setp.eq.s32 	%p19, %r12, %r5;
	or.pred  	%p20, %p18, %p19;
	setp.eq.s32 	%p21, %r12, %r6;
	or.pred  	%p22, %p20, %p21;
	setp.eq.s32 	%p23, %r12, %r7;
	or.pred  	%p24, %p22, %p23;
	@%p24 bra 	$L__BB0_12;
	st.global.u32 	[%rd6+8], %r12;
	bra.uni 	$L__BB0_13;
$L__BB0_12:
	mov.b32 	%r73, -1;
	st.global.u32 	[%rd6+8], %r73;
$L__BB0_13:
	add.s32 	%r13, %r246, 3;
	setp.eq.s32 	%p25, %r13, %r4;
	setp.eq.s32 	%p26, %r13, %r5;
	or.pred  	%p27, %p25, %p26;
	setp.eq.s32 	%p28, %r13, %r6;
	or.pred  	%p29, %p27, %p28;
	setp.eq.s32 	%p30, %r13, %r7;
	or.pred  	%p31, %p29, %p30;
	@%p31 bra 	$L__BB0_15;
	st.global.u32 	[%rd6+12], %r13;
	bra.uni 	$L__BB0_16;
$L__BB0_15:
	mov.b32 	%r74, -1;
	st.global.u32 	[%rd6+12], %r74;
$L__BB0_16:
	add.s32 	%r246, %r246, 4;
	setp.ne.s32 	%p32, %r246, %r248;
	@%p32 bra 	$L__BB0_4;
$L__BB0_17:
	setp.eq.s32 	%p33, %r8, 0;
	@%p33 bra 	$L__BB0_30;
	setp.eq.s32 	%p34, %r8, 1;
	@%p34 bra 	$L__BB0_26;
	setp.eq.s32 	%p35, %r248, %r4;
	setp.eq.s32 	%p36, %r248, %r5;
	or.pred  	%p37, %p35, %p36;
	setp.eq.s32 	%p38, %r248, %r6;
	or.pred  	%p39, %p37, %p38;
	setp.eq.s32 	%p40, %r248, %r7;
	or.pred  	%p41, %p39, %p40;
	mul.wide.u32 	%rd22, %r248, 4;
	add.s64 	%rd7, %rd5, %rd22;
	@%p41 bra 	$L__BB0_21;
	st.global.u32 	[%rd7], %r248;
	bra.uni 	$L__BB0_22;
$L__BB0_21:
	mov.b32 	%r76, -1;
	st.global.u32 	[%rd7], %r76;
$L__BB0_22:
	add.s32 	%r16, %r248, 1;
	setp.eq.s32 	%p42, %r16, %r4;
	setp.eq.s32 	%p43, %r16, %r5;
	or.pred  	%p44, %p42, %p43;
	setp.eq.s32 	%p45, %r16, %r6;
	or.pred  	%p46, %p44, %p45;
	setp.eq.s32 	%p47, %r16, %r7;
	or.pred  	%p48, %p46, %p47;
	@%p48 bra 	$L__BB0_24;
	st.global.u32 	[%rd7+4], %r16;
	bra.uni 	$L__BB0_25;
$L__BB0_24:
	mov.b32 	%r78, -1;
	st.global.u32 	[%rd7+4], %r78;
$L__BB0_25:
	add.s32 	%r248, %r248, 2;
$L__BB0_26:
	and.b32  	%r79, %r3, 1;
	setp.eq.b32 	%p49, %r79, 1;
	not.pred 	%p50, %p49;
	@%p50 bra 	$L__BB0_30;
	setp.eq.s32 	%p51, %r248, %r4;
	setp.eq.s32 	%p52, %r248, %r5;
	or.pred  	%p53, %p51, %p52;
	setp.eq.s32 	%p54, %r248, %r6;
	or.pred  	%p55, %p53, %p54;
	setp.eq.s32 	%p56, %r248, %r7;
	or.pred  	%p57, %p55, %p56;
	@%p57 bra 	$L__BB0_29;
	mul.wide.u32 	%rd23, %r248, 4;
	add.s64 	%rd24, %rd5, %rd23;
	st.global.u32 	[%rd24], %r248;
	bra.uni 	$L__BB0_30;
$L__BB0_29:
	mul.wide.u32 	%rd25, %r248, 4;
	add.s64 	%rd26, %rd5, %rd25;
	mov.b32 	%r80, -1;
	st.global.u32 	[%rd26], %r80;
$L__BB0_30:
	ld.global.u32 	%r81, [%rd1];
	ld.global.u32 	%r82, [%rd4+30948];
	ld.global.u32 	%r83, [%rd4+30952];
	ld.global.u32 	%r84, [%rd4+30956];
	ld.global.u32 	%r85, [%rd4+30960];
	add.s64 	%rd8, %rd3, 12;
	st.global.u32 	[%rd3+12], %r82;
	st.global.u32 	[%rd3+16], %r83;
	mov.b32 	%r86, 1;
	st.global.u32 	[%rd3], %r86;
	st.global.u32 	[%rd3+20], %r84;
	mul.lo.s32 	%r87, %r82, %r81;
	add.s32 	%r88, %r87, %r83;
	mul.wide.s32 	%rd27, %r88, 4;
	add.s64 	%rd28, %rd1, %rd27;
	ld.global.u32 	%r89, [%rd28+8];
	add.s32 	%r90, %r84, %r87;
	mul.wide.s32 	%rd29, %r90, 4;
	add.s64 	%rd30, %rd1, %rd29;
	ld.global.u32 	%r91, [%rd30+8];
	mul.lo.s32 	%r92, %r83, %r81;
	add.s32 	%r93, %r92, %r84;
	mul.wide.s32 	%rd31, %r93, 4;
	add.s64 	%rd32, %rd1, %rd31;
	ld.global.u32 	%r94, [%rd32+8];
	st.global.u32 	[%rd3+24], %r82;
	st.global.u32 	[%rd3+28], %r83;
	st.global.u32 	[%rd3+32], %r85;
	st.global.u32 	[%rd3+36], %r82;
	st.global.u32 	[%rd3+40], %r84;
	st.global.u32 	[%rd3+44], %r85;
	st.global.u32 	[%rd3+48], %r83;
	st.global.u32 	[%rd3+52], %r84;
	mov.b32 	%r95, 4;
	st.global.u32 	[%rd3], %r95;
	st.global.u32 	[%rd3+56], %r85;
	add.s32 	%r96, %r85, %r87;
	mul.wide.s32 	%rd33, %r96, 4;
	add.s64 	%rd34, %rd1, %rd33;
	ld.global.u32 	%r97, [%rd34+8];
	add.s32 	%r98, %r85, %r92;
	mul.wide.s32 	%rd35, %r98, 4;
	add.s64 	%rd36, %rd1, %rd35;
	ld.global.u32 	%r99, [%rd36+8];
	mad.lo.s32 	%r100, %r84, %r81, %r85;
	mul.wide.s32 	%rd37, %r100, 4;
	add.s64 	%rd38, %rd1, %rd37;
	ld.global.u32 	%r101, [%rd38+8];
	add.s32 	%r102, %r91, %r89;
	add.s32 	%r103, %r102, %r94;
	add.s32 	%r104, %r103, %r97;
	add.s32 	%r105, %r104, %r99;
	add.s32 	%r106, %r105, %r101;
	st.global.u32 	[%rd3+8], %r106;
	setp.eq.s32 	%p58, %r2, 0;
	@%p58 bra 	$L__BB0_46;
	add.s64 	%rd9, %rd3, 2052;
	add.s64 	%rd40, %rd19, %rd2;
	add.s64 	%rd10, %rd40, 28;
$L__BB0_32:
	ld.global.u32 	%r19, [%rd1];
	setp.lt.s32 	%p59, %r19, 1;
	mov.b32 	%r273, -1;
	mov.b64 	%rd115, -3;
	@%p59 bra 	$L__BB0_45;
	ld.global.u32 	%r20, [%rd3];
	and.b32  	%r21, %r20, 2147483644;
	and.b32  	%r22, %r20, 1;
	mov.b32 	%r273, -1;
	mov.b32 	%r249, 0;
	mov.u32 	%r272, %r273;
	mov.u32 	%r271, %r273;
$L__BB0_34:
	setp.lt.s32 	%p60, %r20, 1;
	mul.wide.u32 	%rd42, %r249, 4;
	add.s64 	%rd43, %rd9, %rd42;
	ld.global.u32 	%r110, [%rd43];
	setp.eq.s32 	%p61, %r110, -1;
	or.pred  	%p62, %p61, %p60;
	@%p62 bra 	$L__BB0_43;
	setp.lt.u32 	%p63, %r20, 4;
	mov.b32 	%r267, 0;
	@%p63 bra 	$L__BB0_38;
	mov.b32 	%r253, 0;
	mov.u64 	%rd114, %rd10;
$L__BB0_37:
	.pragma "nounroll";
	ld.global.u32 	%r114, [%rd114+-16];
	ld.global.u32 	%r115, [%rd114+-12];
	ld.global.u32 	%r116, [%rd114+-8];
	mad.lo.s32 	%r117, %r114, %r19, %r249;
	mul.wide.s32 	%rd44, %r117, 4;
	add.s64 	%rd45, %rd1, %rd44;
	ld.global.u32 	%r118, [%rd45+8];
	mad.lo.s32 	%r119, %r115, %r19, %r249;
	mul.wide.s32 	%rd46, %r119, 4;
	add.s64 	%rd47, %rd1, %rd46;
	ld.global.u32 	%r120, [%rd47+8];
	add.s32 	%r121, %r120, %r118;
	mad.lo.s32 	%r122, %r116, %r19, %r249;
	mul.wide.s32 	%rd48, %r122, 4;
	add.s64 	%rd49, %rd1, %rd48;
	ld.global.u32 	%r123, [%rd49+8];
	add.s32 	%r124, %r121, %r123;
	setp.gt.s32 	%p64, %r124, %r272;
	selp.b32 	%r125, %r253, %r271, %p64;
	max.s32 	%r126, %r124, %r272;
	ld.global.u32 	%r127, [%rd114+-4];
	ld.global.u32 	%r128, [%rd114];
	ld.global.u32 	%r129, [%rd114+4];
	mad.lo.s32 	%r130, %r127, %r19, %r249;
	mul.wide.s32 	%rd50, %r130, 4;
	add.s64 	%rd51, %rd1, %rd50;
	ld.global.u32 	%r131, [%rd51+8];
	mad.lo.s32 	%r132, %r128, %r19, %r249;
	mul.wide.s32 	%rd52, %r132, 4;
	add.s64 	%rd53, %rd1, %rd52;
	ld.global.u32 	%r133, [%rd53+8];
	add.s32 	%r134, %r133, %r131;
	mad.lo.s32 	%r135, %r129, %r19, %r249;
	mul.wide.s32 	%rd54, %r135, 4;
	add.s64 	%rd55, %rd1, %rd54;
	ld.global.u32 	%r136, [%rd55+8];
	add.s32 	%r137, %r134, %r136;
	setp.gt.s32 	%p65, %r137, %r126;
	add.s32 	%r138, %r253, 1;
	selp.b32 	%r139, %r138, %r125, %p65;
	max.s32 	%r140, %r137, %r126;
	or.pred  	%p66, %p64, %p65;
	ld.global.u32 	%r141, [%rd114+8];
	ld.global.u32 	%r142, [%rd114+12];
	ld.global.u32 	%r143, [%rd114+16];
	mad.lo.s32 	%r144, %r141, %r19, %r249;
	mul.wide.s32 	%rd56, %r144, 4;
	add.s64 	%rd57, %rd1, %rd56;
	ld.global.u32 	%r145, [%rd57+8];
	mad.lo.s32 	%r146, %r142, %r19, %r249;
	mul.wide.s32 	%rd58, %r146, 4;
	add.s64 	%rd59, %rd1, %rd58;
	ld.global.u32 	%r147, [%rd59+8];
	add.s32 	%r148, %r147, %r145;
	mad.lo.s32 	%r149, %r143, %r19, %r249;
	mul.wide.s32 	%rd60, %r149, 4;
	add.s64 	%rd61, %rd1, %rd60;
	ld.global.u32 	%r150, [%rd61+8];
	add.s32 	%r151, %r148, %r150;
	setp.gt.s32 	%p68, %r151, %r140;
	add.s32 	%r152, %r253, 2;
	selp.b32 	%r153, %r152, %r139, %p68;
	max.s32 	%r154, %r151, %r140;
	ld.global.u32 	%r155, [%rd114+20];
	ld.global.u32 	%r156, [%rd114+24];
	ld.global.u32 	%r157, [%rd114+28];
	mad.lo.s32 	%r158, %r155, %r19, %r249;
	mul.wide.s32 	%rd62, %r158, 4;
	add.s64 	%rd63, %rd1, %rd62;
	ld.global.u32 	%r159, [%rd63+8];
	mad.lo.s32 	%r160, %r156, %r19, %r249;
	mul.wide.s32 	%rd64, %r160, 4;
	add.s64 	%rd65, %rd1, %rd64;
	ld.global.u32 	%r161, [%rd65+8];
	add.s32 	%r162, %r161, %r159;
	mad.lo.s32 	%r163, %r157, %r19, %r249;
	mul.wide.s32 	%rd66, %r163, 4;
	add.s64 	%rd67, %rd1, %rd66;
	ld.global.u32 	%r164, [%rd67+8];
	add.s32 	%r165, %r162, %r164;
	setp.gt.s32 	%p69, %r165, %r154;
	add.s32 	%r166, %r253, 3;
	selp.b32 	%r271, %r166, %r153, %p69;
	max.s32 	%r272, %r165, %r154;
	selp.b32 	%r167, %r249, %r273, %p66;
	selp.b32 	%r168, %r249, %r167, %p69;
	selp.b32 	%r273, %r249, %r168, %p68;
	add.s64 	%rd114, %rd114, 48;
	add.s32 	%r253, %r253, 4;
	setp.ne.s32 	%p70, %r253, %r21;
	mov.u32 	%r267, %r21;
	@%p70 bra 	$L__BB0_37;
$L__BB0_38:
	and.b32  	%r170, %r20, 3;
	setp.eq.s32 	%p71, %r170, 0;
	@%p71 bra 	$L__BB0_43;
	setp.eq.s32 	%p72, %r170, 1;
	@%p72 bra 	$L__BB0_41;
	mul.lo.s32 	%r171, %r267, 3;
	mul.wide.u32 	%rd68, %r171, 4;
	add.s64 	%rd69, %rd8, %rd68;
	ld.global.u32 	%r172, [%rd69];
	ld.global.u32 	%r173, [%rd69+4];
	ld.global.u32 	%r174, [%rd69+8];
	mad.lo.s32 	%r175, %r172, %r19, %r249;
	mul.wide.s32 	%rd70, %r175, 4;
	add.s64 	%rd71, %rd1, %rd70;
	ld.global.u32 	%r176, [%rd71+8];
	mad.lo.s32 	%r177, %r173, %r19, %r249;
	mul.wide.s32 	%rd72, %r177, 4;
	add.s64 	%rd73, %rd1, %rd72;
	ld.global.u32 	%r178, [%rd73+8];
	add.s32 	%r179, %r178, %r176;
	mad.lo.s32 	%r180, %r174, %r19, %r249;
	mul.wide.s32 	%rd74, %r180, 4;
	add.s64 	%rd75, %rd1, %rd74;
	ld.global.u32 	%r181, [%rd75+8];
	add.s32 	%r182, %r179, %r181;
	setp.gt.s32 	%p73, %r182, %r272;
	selp.b32 	%r183, %r267, %r271, %p73;
	max.s32 	%r184, %r182, %r272;
	add.s32 	%r185, %r267, 1;
	ld.global.u32 	%r186, [%rd69+12];
	ld.global.u32 	%r187, [%rd69+16];
	ld.global.u32 	%r188, [%rd69+20];
	mad.lo.s32 	%r189, %r186, %r19, %r249;
	mul.wide.s32 	%rd76, %r189, 4;
	add.s64 	%rd77, %rd1, %rd76;
	ld.global.u32 	%r190, [%rd77+8];
	mad.lo.s32 	%r191, %r187, %r19, %r249;
	mul.wide.s32 	%rd78, %r191, 4;
	add.s64 	%rd79, %rd1, %rd78;
	ld.global.u32 	%r192, [%rd79+8];
	add.s32 	%r193, %r192, %r190;
	mad.lo.s32 	%r194, %r188, %r19, %r249;
	mul.wide.s32 	%rd80, %r194, 4;
	add.s64 	%rd81, %rd1, %rd80;
	ld.global.u32 	%r195, [%rd81+8];
	add.s32 	%r196, %r193, %r195;
	setp.gt.s32 	%p74, %r196, %r184;
	selp.b32 	%r271, %r185, %r183, %p74;
	max.s32 	%r272, %r196, %r184;
	selp.b32 	%r197, %r249, %r273, %p74;
	selp.b32 	%r273, %r249, %r197, %p73;
	add.s32 	%r267, %r267, 2;
$L__BB0_41:
	setp.eq.s32 	%p75, %r22, 0;
	@%p75 bra 	$L__BB0_43;
	mul.lo.s32 	%r198, %r267, 3;
	mul.wide.u32 	%rd82, %r198, 4;
	add.s64 	%rd83, %rd8, %rd82;
	ld.global.u32 	%r199, [%rd83];
	ld.global.u32 	%r200, [%rd83+4];
	ld.global.u32 	%r201, [%rd83+8];
	mad.lo.s32 	%r202, %r199, %r19, %r249;
	mul.wide.s32 	%rd84, %r202, 4;
	add.s64 	%rd85, %rd1, %rd84;
	ld.global.u32 	%r203, [%rd85+8];
	mad.lo.s32 	%r204, %r200, %r19, %r249;
	mul.wide.s32 	%rd86, %r204, 4;
	add.s64 	%rd87, %rd1, %rd86;
	ld.global.u32 	%r205, [%rd87+8];
	add.s32 	%r206, %r205, %r203;
	mad.lo.s32 	%r207, %r201, %r19, %r249;
	mul.wide.s32 	%rd88, %r207, 4;
	add.s64 	%rd89, %rd1, %rd88;
	ld.global.u32 	%r208, [%rd89+8];
	add.s32 	%r209, %r206, %r208;
	setp.gt.s32 	%p76, %r209, %r272;
	selp.b32 	%r271, %r267, %r271, %p76;
	max.s32 	%r272, %r209, %r272;
	selp.b32 	%r273, %r249, %r273, %p76;
$L__BB0_43:
	add.s32 	%r249, %r249, 1;
	setp.ne.s32 	%p77, %r249, %r19;
	@%p77 bra 	$L__BB0_34;
	mul.lo.s32 	%r210, %r271, 3;
	cvt.s64.s32 	%rd115, %r210;
$L__BB0_45:
	mul.wide.s32 	%rd90, %r273, 4;
	add.s64 	%rd91, %rd9, %rd90;
	mov.b32 	%r211, -1;
	st.global.u32 	[%rd91], %r211;
	shl.b64 	%rd92, %rd115, 2;
	add.s64 	%rd93, %rd8, %rd92;
	ld.global.u32 	%r212, [%rd93];
	ld.global.u32 	%r213, [%rd93+4];
	ld.global.u32 	%r214, [%rd93+8];
	st.global.u32 	[%rd93], %r273;
	st.global.u32 	[%rd93+4], %r212;
	st.global.u32 	[%rd93+8], %r213;
	ld.global.u32 	%r215, [%rd3];
	mul.lo.s32 	%r216, %r215, 3;
	mul.wide.s32 	%rd94, %r216, 4;
	add.s64 	%rd95, %rd8, %rd94;
	st.global.u32 	[%rd95], %r273;
	ld.global.u32 	%r217, [%rd3];
	mul.lo.s32 	%r218, %r217, 3;
	mul.wide.s32 	%rd96, %r218, 4;
	add.s64 	%rd97, %rd8, %rd96;
	st.global.u32 	[%rd97+4], %r212;
	ld.global.u32 	%r219, [%rd3];
	add.s32 	%r220, %r219, 1;
	st.global.u32 	[%rd3], %r220;
	mul.lo.s32 	%r221, %r219, 3;
	mul.wide.s32 	%rd98, %r221, 4;
	add.s64 	%rd99, %rd8, %rd98;
	st.global.u32 	[%rd99+8], %r214;
	ld.global.u32 	%r222, [%rd3];
	mul.lo.s32 	%r223, %r222, 3;
	mul.wide.s32 	%rd100, %r223, 4;
	add.s64 	%rd101, %rd8, %rd100;
	st.global.u32 	[%rd101], %r273;
	ld.global.u32 	%r224, [%rd3];
	mul.lo.s32 	%r225, %r224, 3;
	mul.wide.s32 	%rd102, %r225, 4;
	add.s64 	%rd103, %rd8, %rd102;
	st.global.u32 	[%rd103+4], %r213;
	ld.global.u32 	%r226, [%rd3];
	add.s32 	%r227, %r226, 1;
	st.global.u32 	[%rd3], %r227;
	mul.lo.s32 	%r228, %r226, 3;
	mul.wide.s32 	%rd104, %r228, 4;
	add.s64 	%rd105, %rd8, %rd104;
	st.global.u32 	[%rd105+8], %r214;
	ld.global.u32 	%r229, [%rd1];
	mad.lo.s32 	%r230, %r229, %r212, %r273;
	mul.wide.s32 	%rd106, %r230, 4;
	add.s64 	%rd107, %rd1, %rd106;
	ld.global.u32 	%r231, [%rd107+8];
	mad.lo.s32 	%r232, %r229, %r213, %r273;
	mul.wide.s32 	%rd108, %r232, 4;
	add.s64 	%rd109, %rd1, %rd108;
	ld.global.u32 	%r233, [%rd109+8];
	add.s32 	%r234, %r233, %r231;
	mad.lo.s32 	%r235, %r229, %r214, %r273;
	mul.wide.s32 	%rd110, %r235, 4;
	add.s64 	%rd111, %rd1, %rd110;
	ld.global.u32 	%r236, [%rd111+8];
	add.s32 	%r237, %r234, %r236;
	ld.global.u32 	%r238, [%rd3+8];
	add.s32 	%r239, %r237, %r238;
	st.global.u32 	[%rd3+8], %r239;
	ld.global.u32 	%r240, [%rd3+4];
	add.s32 	%r241, %r240, -1;
	st.global.u32 	[%rd3+4], %r241;
	setp.ne.s32 	%p78, %r241, 0;
	@%p78 bra 	$L__BB0_32;
$L__BB0_46:
	cvta.to.global.u64 	%rd112, %rd16;
	bar.sync 	0;
	ld.global.u32 	%r242, [%rd3+8];
	atom.global.max.s32 	%r243, [%rd112], %r242;
	ld.global.u32 	%r244, [%rd3+8];
	ld.global.u32 	%r245, [%rd112];
	setp.ne.s32 	%p79, %r244, %r245;
	@%p79 bra 	$L__BB0_48;
	cvta.to.global.u64 	%rd113, %rd17;
	st.global.u32 	[%rd113], %r1;
$L__BB0_48:
	bar.sync 	0;
$L__BB0_49:
	ret;

}


// ===== COMPILED SASS (sm_100) =====

	.target	sm_100

	.elftype	@"ET_EXEC"


//--------------------- .note.nv.tkinfo           --------------------------
	.section	.note.nv.tkinfo,"",@"SHT_NOTE"
	.sectionflags	@"SHF_NOTE_NV_TKINFO"
	.tkinfo
        /*0018*/ 	.word	0x00000002
        /*0030*/ 	.string	""
        /*0030*/ 	.string	"ptxas"
        /*0030*/ 	.string	"Cuda compilation tools, release 13.0, V13.0.88"
        /*0030*/ 	.string	"Build cuda_13.0.r13.0/compiler.36424714_0"
        /*0030*/ 	.string	"-arch sm_100 -m 64 "



//--------------------- .note.nv.cuinfo           --------------------------
	.section	.note.nv.cuinfo,"",@"SHT_NOTE"
	.sectionflags	@"SHF_NOTE_NV_CUINFO"
        /*0018*/ 	.short	0x0002
        /*001a*/ 	.short	0x0064
        /*001c*/ 	.short	0x0082
	.zero		2


//--------------------- .nv.info                  --------------------------
	.section	.nv.info,"",@"SHT_CUDA_INFO"
	.align	4


	//----- nvinfo : EIATTR_REGCOUNT
	.align		4
        /*0000*/ 	.byte	0x04, 0x2f
        /*0002*/ 	.short	(.L_1 - .L_0)
	.align		4
.L_0:
        /*0004*/ 	.word	index@(_Z5solveP4NodeP6ParamsPiS3_)
        /*0008*/ 	.word	0x00000020


	//----- nvinfo : EIATTR_FRAME_SIZE
	.align		4
.L_1:
        /*000c*/ 	.byte	0x04, 0x11
        /*000e*/ 	.short	(.L_3 - .L_2)
	.align		4
.L_2:
        /*0010*/ 	.word	index@(_Z5solveP4NodeP6ParamsPiS3_)
        /*0014*/ 	.word	0x00000000


	//----- nvinfo : EIATTR_MIN_STACK_SIZE
	.align		4
.L_3:
        /*0018*/ 	.byte	0x04, 0x12
        /*001a*/ 	.short	(.L_5 - .L_4)
	.align		4
.L_4:
        /*001c*/ 	.word	index@(_Z5solveP4NodeP6ParamsPiS3_)
        /*0020*/ 	.word	0x00000000
.L_5:


//--------------------- .nv.compat                --------------------------
	.section	.nv.compat,"",@"SHT_CUDA_COMPAT_INFO"
	.align	4
        /*0000*/ 	.byte	0x02, 0x09, 0x00, 0x00, 0x02, 0x02, 0x01, 0x00, 0x02, 0x05, 0x05, 0x00, 0x03, 0x07, 0x01, 0x01
        /*0010*/ 	.byte	0x02, 0x03, 0x00, 0x00, 0x02, 0x06, 0x01, 0x00, 0x04, 0x0b, 0x08, 0x00, 0x09, 0x00, 0x00, 0x00
        /*0020*/ 	.byte	0x00, 0x00, 0x00, 0x00


//--------------------- .nv.info._Z5solveP4NodeP6ParamsPiS3_ --------------------------
	.section	.nv.info._Z5solveP4NodeP6ParamsPiS3_,"",@"SHT_CUDA_INFO"
	.sectionflags	@""
	.align	4


	//----- nvinfo : EIATTR_CUDA_API_VERSION
	.align		4
        /*0000*/ 	.byte	0x04, 0x37
        /*0002*/ 	.short	(.L_7 - .L_6)
.L_6:
        /*0004*/ 	.word	0x00000082


	//----- nvinfo : EIATTR_KPARAM_INFO
	.align		4
.L_7:
        /*0008*/ 	.byte	0x04, 0x17
        /*000a*/ 	.short	(.L_9 - .L_8)
.L_8:
        /*000c*/ 	.word	0x00000000
        /*0010*/ 	.short	0x0003
        /*0012*/ 	.short	0x0018
        /*0014*/ 	.byte	0x00, 0xf5, 0x21, 0x00


	//----- nvinfo : EIATTR_KPARAM_INFO
	.align		4
.L_9:
        /*0018*/ 	.byte	0x04, 0x17
        /*001a*/ 	.short	(.L_11 - .L_10)
.L_10:
        /*001c*/ 	.word	0x00000000
        /*0020*/ 	.short	0x0002
        /*0022*/ 	.short	0x0010
        /*0024*/ 	.byte	0x00, 0xf5, 0x21, 0x00


	//----- nvinfo : EIATTR_KPARAM_INFO
	.align		4
.L_11:
        /*0028*/ 	.byte	0x04, 0x17
        /*002a*/ 	.short	(.L_13 - .L_12)
.L_12:
        /*002c*/ 	.word	0x00000000
        /*0030*/ 	.short	0x0001
        /*0032*/ 	.short	0x0008
        /*0034*/ 	.byte	0x00, 0xf5, 0x21, 0x00


	//----- nvinfo : EIATTR_KPARAM_INFO
	.align		4
.L_13:
        /*0038*/ 	.byte	0x04, 0x17
        /*003a*/ 	.short	(.L_15 - .L_14)
.L_14:
        /*003c*/ 	.word	0x00000000
        /*0040*/ 	.short	0x0000
        /*0042*/ 	.short	0x0000
        /*0044*/ 	.byte	0x00, 0xf5, 0x21, 0x00


	//----- nvinfo : EIATTR_SPARSE_MMA_MASK
	.align		4
.L_15:
        /*0048*/ 	.byte	0x03, 0x50
        /*004a*/ 	.short	0x0000


	//----- nvinfo : EIATTR_MAXREG_COUNT
	.align		4
        /*004c*/ 	.byte	0x03, 0x1b
        /*004e*/ 	.short	0x00ff


	//----- nvinfo : EIATTR_NUM_BARRIERS
	.align		4
        /*0050*/ 	.byte	0x02, 0x4c
        /*0052*/ 	.byte	0x01
	.zero		1


	//----- nvinfo : EIATTR_MERCURY_ISA_VERSION
	.align		4
        /*0054*/ 	.byte	0x03, 0x5f
        /*0056*/ 	.short	0x0101


	//----- nvinfo : EIATTR_INT_WARP_WIDE_INSTR_OFFSETS
	.align		4
        /*0058*/ 	.byte	0x04, 0x31
        /*005a*/ 	.short	(.L_17 - .L_16)


	//   ....[0]....
.L_16:
        /*005c*/ 	.word	0x000018e0


	//   ....[1]....
        /*0060*/ 	.word	0x00001920


	//----- nvinfo : EIATTR_VRC_CTA_INIT_COUNT
	.align		4
.L_17:
        /*0064*/ 	.byte	0x02, 0x4a
	.zero		1
	.zero		1


	//----- nvinfo : EIATTR_EXIT_INSTR_OFFSETS
	.align		4
        /*0068*/ 	.byte	0x04, 0x1c
        /*006a*/ 	.short	(.L_19 - .L_18)


	//   ....[0]....
.L_18:
        /*006c*/ 	.word	0x000000a0


	//   ....[1]....
        /*0070*/ 	.word	0x000019b0


	//----- nvinfo : EIATTR_CRS_STACK_SIZE
	.align		4
.L_19:
        /*0074*/ 	.byte	0x04, 0x1e
        /*0076*/ 	.short	(.L_21 - .L_20)
.L_20:
        /*0078*/ 	.word	0x00000000


	//----- nvinfo : EIATTR_CBANK_PARAM_SIZE
	.align		4
.L_21:
        /*007c*/ 	.byte	0x03, 0x19
        /*007e*/ 	.short	0x0020


	//----- nvinfo : EIATTR_PARAM_CBANK
	.align		4
        /*0080*/ 	.byte	0x04, 0x0a
        /*0082*/ 	.short	(.L_23 - .L_22)
	.align		4
.L_22:
        /*0084*/ 	.word	index@(.nv.constant0._Z5solveP4NodeP6ParamsPiS3_)
        /*0088*/ 	.short	0x0380
        /*008a*/ 	.short	0x0020


	//----- nvinfo : EIATTR_SW_WAR
	.align		4
.L_23:
        /*008c*/ 	.byte	0x04, 0x36
        /*008e*/ 	.short	(.L_25 - .L_24)
.L_24:
        /*0090*/ 	.word	0x00000008
.L_25:


//--------------------- .nv.callgraph             --------------------------
	.section	.nv.callgraph,"",@"SHT_CUDA_CALLGRAPH"
	.align	4
	.sectionentsize	8
	.align		4
        /*0000*/ 	.word	0x00000000
	.align		4
        /*0004*/ 	.word	0xffffffff
	.align		4
        /*0008*/ 	.word	0x00000000
	.align		4
        /*000c*/ 	.word	0xfffffffe
	.align		4
        /*0010*/ 	.word	0x00000000
	.align		4
        /*0014*/ 	.word	0xfffffffd
	.align		4
        /*0018*/ 	.word	0x00000000
	.align		4
        /*001c*/ 	.word	0xfffffffc


//--------------------- .text._Z5solveP4NodeP6ParamsPiS3_ --------------------------
	.section	.text._Z5solveP4NodeP6ParamsPiS3_,"ax",@progbits
	.align	128
        .global         _Z5solveP4NodeP6ParamsPiS3_
        .type           _Z5solveP4NodeP6ParamsPiS3_,@function
        .size           _Z5solveP4NodeP6ParamsPiS3_,(.L_x_17 - _Z5solveP4NodeP6ParamsPiS3_)
        .other          _Z5solveP4NodeP6ParamsPiS3_,@"STO_CUDA_ENTRY STV_DEFAULT"
_Z5solveP4NodeP6ParamsPiS3_:
.text._Z5solveP4NodeP6ParamsPiS3_:
[----:B------:R-:W-:Y:S08]  /*0000*/  LDC R1, c[0x0][0x37c] ;  /* 0x0000df00ff017b82 */ /* 0x000ff00000000800 */
[----:B------:R-:W0:Y:S01]  /*0010*/  LDC.64 R6, c[0x0][0x380] ;  /* 0x0000e000ff067b82 */ /* 0x000e220000000a00 */
[----:B------:R-:W0:Y:S02]  /*0020*/  LDCU.64 UR6, c[0x0][0x358] ;  /* 0x00006b00ff0677ac */ /* 0x000e240008000a00 */
[----:B0-----:R-:W2:Y:S01]  /*0030*/  LDG.E R3, desc[UR6][R6.64+0x4] ;  /* 0x0000040606037981 */ /* 0x001ea2000c1e1900 */
[----:B------:R-:W0:Y:S01]  /*0040*/  LDCU UR4, c[0x0][0x360] ;  /* 0x00006c00ff0477ac */ /* 0x000e220008000800 */
[----:B------:R-:W0:Y:S01]  /*0050*/  S2R R0, SR_CTAID.X ;  /* 0x0000000000007919 */ /* 0x000e220000002500 */
[----:B------:R-:W0:Y:S02]  /*0060*/  S2R R5, SR_TID.X ;  /* 0x0000000000057919 */ /* 0x000e240000002100 */
[----:B0-----:R-:W-:Y:S01]  /*0070*/  IMAD R0, R0, UR4, R5 ;  /* 0x0000000400007c24 */ /* 0x001fe2000f8e0205 */
[----:B------:R-:W-:Y:S04]  /*0080*/  BAR.SYNC.DEFER_BLOCKING 0x0 ;  /* 0x0000000000007b1d */ /* 0x000fe80000010000 */
[----:B--2---:R-:W-:-:S13]  /*0090*/  ISETP.GE.AND P0, PT, R0, R3, PT ;  /* 0x000000030000720c */ /* 0x004fda0003f06270 */
[----:B------:R-:W-:Y:S05]  /*00a0*/  @P0 EXIT ;  /* 0x000000000000094d */ /* 0x000fea0003800000 */
[----:B------:R-:W2:Y:S01]  /*00b0*/  LDG.E R3, desc[UR6][R6.64] ;  /* 0x0000000606037981 */ /* 0x000ea2000c1e1900 */
[----:B------:R-:W0:Y:S01]  /*00c0*/  LDC.64 R10, c[0x0][0x388] ;  /* 0x0000e200ff0a7b82 */ /* 0x000e220000000a00 */
[----:B------:R-:W-:-:S07]  /*00d0*/  IMAD.MOV.U32 R13, RZ, RZ, -0x1 ;  /* 0xffffffffff0d7424 */ /* 0x000fce00078e00ff */
[----:B------:R-:W1:Y:S01]  /*00e0*/  LDC.64 R4, c[0x0][0x380] ;  /* 0x0000e000ff047b82 */ /* 0x000e620000000a00 */
[----:B0-----:R-:W-:-:S05]  /*00f0*/  IMAD.WIDE R10, R0, 0x958, R10 ;  /* 0x00000958000a7825 */ /* 0x001fca00078e020a */
[----:B------:R0:W-:Y:S04]  /*0100*/  STG.E desc[UR6][R10.64+0x8], R13 ;  /* 0x0000080d0a007986 */ /* 0x0001e8000c101906 */
[----:B------:R0:W-:Y:S01]  /*0110*/  STG.E desc[UR6][R10.64], RZ ;  /* 0x000000ff0a007986 */ /* 0x0001e2000c101906 */
[----:B--2---:R-:W-:-:S05]  /*0120*/  VIADD R3, R3, 0xfffffffc ;  /* 0xfffffffc03037836 */ /* 0x004fca0000000000 */
[----:B------:R0:W-:Y:S04]  /*0130*/  STG.E desc[UR6][R10.64+0x4], R3 ;  /* 0x000004030a007986 */ /* 0x0001e8000c101906 */
[----:B------:R-:W2:Y:S01]  /*0140*/  LDG.E R15, desc[UR6][R6.64] ;  /* 0x00000006060f7981 */ /* 0x000ea2000c1e1900 */
[----:B------:R-:W-:-:S05]  /*0150*/  SHF.L.U32 R9, R0, 0x2, RZ ;  /* 0x0000000200097819 */ /* 0x000fca00000006ff */
[----:B-1----:R-:W-:Y:S01]  /*0160*/  IMAD.WIDE R4, R9, 0x4, R4 ;  /* 0x0000000409047825 */ /* 0x002fe200078e0204 */
[----:B--2---:R-:W-:-:S13]  /*0170*/  ISETP.GE.AND P0, PT, R15, 0x1, PT ;  /* 0x000000010f00780c */ /* 0x004fda0003f06270 */
[----:B0-----:R-:W-:Y:S05]  /*0180*/  @!P0 BRA `(.L_x_0) ;  /* 0x00000004003c8947 */ /* 0x001fea0003800000 */
[----:B------:R0:W5:Y:S04]  /*0190*/  LDG.E R2, desc[UR6][R4.64+0x78e4] ;  /* 0x0078e40604027981 */ /* 0x000168000c1e1900 */
[----:B------:R0:W5:Y:S04]  /*01a0*/  LDG.E R12, desc[UR6][R4.64+0x78e8] ;  /* 0x0078e806040c7981 */ /* 0x000168000c1e1900 */
[----:B------:R0:W5:Y:S04]  /*01b0*/  LDG.E R14, desc[UR6][R4.64+0x78ec] ;  /* 0x0078ec06040e7981 */ /* 0x000168000c1e1900 */
[----:B------:R0:W5:Y:S01]  /*01c0*/  LDG.E R16, desc[UR6][R4.64+0x78f0] ;  /* 0x0078f00604107981 */ /* 0x000162000c1e1900 */
[----:B------:R-:W-:Y:S01]  /*01d0*/  ISETP.GE.U32.AND P0, PT, R15, 0x4, PT ;  /* 0x000000040f00780c */ /* 0x000fe20003f06070 */
[----:B------:R-:W-:Y:S01]  /*01e0*/  IMAD.MOV.U32 R13, RZ, RZ, RZ ;  /* 0x000000ffff0d7224 */ /* 0x000fe200078e00ff */
[----:B------:R-:W-:-:S02]  /*01f0*/  IADD3 R6, P1, PT, R10, 0x804, RZ ;  /* 0x000008040a067810 */ /* 0x000fc40007f3e0ff */
[----:B------:R-:W-:-:S03]  /*0200*/  LOP3.LUT R17, R15, 0x3, RZ, 0xc0, !PT ;  /* 0x000000030f117812 */ /* 0x000fc600078ec0ff */
[----:B------:R-:W-:Y:S01]  /*0210*/  IMAD.X R7, RZ, RZ, R11, P1 ;  /* 0x000000ffff077224 */ /* 0x000fe200008e060b */
[----:B------:R-:W-:-:S05]  /*0220*/  ISETP.NE.AND P4, PT, R17, RZ, PT ;  /* 0x000000ff1100720c */ /* 0x000fca0003f85270 */
[----:B0-----:R-:W-:Y:S08]  /*0230*/  @!P0 BRA `(.L_x_1) ;  /* 0x0000000000948947 */ /* 0x001ff00003800000 */
[----:B------:R-:W-:Y:S01]  /*0240*/  HFMA2 R19, -RZ, RZ, 0, 0 ;  /* 0x00000000ff137431 */ /* 0x000fe200000001ff */
[----:B------:R-:W-:-:S07]  /*0250*/  LOP3.LUT R13, R15, 0x7ffffffc, RZ, 0xc0, !PT ;  /* 0x7ffffffc0f0d7812 */ /* 0x000fce00078ec0ff */
.L_x_2:
[C---:B------:R-:W-:Y:S01]  /*0260*/  VIADD R23, R19.reuse, 0x2 ;  /* 0x0000000213177836 */ /* 0x040fe20000000000 */
[C---:B------:R-:W-:Y:S01]  /*0270*/  IADD3 R25, PT, PT, R19.reuse, 0x3, RZ ;  /* 0x0000000313197810 */ /* 0x040fe20007ffe0ff */
[C---:B------:R-:W-:Y:S01]  /*0280*/  VIADD R21, R19.reuse, 0x1 ;  /* 0x0000000113157836 */ /* 0x040fe20000000000 */
[CC--:B-----5:R-:W-:Y:S01]  /*0290*/  ISETP.NE.AND P2, PT, R19.reuse, R12.reuse, PT ;  /* 0x0000000c1300720c */ /* 0x0e0fe20003f45270 */
[----:B------:R-:W-:Y:S01]  /*02a0*/  IMAD.WIDE.U32 R8, R19, 0x4, R6 ;  /* 0x0000000413087825 */ /* 0x000fe200078e0006 */
[-C--:B------:R-:W-:Y:S02]  /*02b0*/  ISETP.NE.AND P3, PT, R23, R12.reuse, PT ;  /* 0x0000000c1700720c */ /* 0x080fe40003f65270 */
[----:B------:R-:W-:Y:S02]  /*02c0*/  ISETP.NE.AND P1, PT, R25, R12, PT ;  /* 0x0000000c1900720c */ /* 0x000fe40003f25270 */
[----:B------:R-:W-:Y:S02]  /*02d0*/  ISETP.NE.AND P2, PT, R19, R2, P2 ;  /* 0x000000021300720c */ /* 0x000fe40001745270 */
[----:B------:R-:W-:-:S02]  /*02e0*/  ISETP.NE.AND P0, PT, R21, R12, PT ;  /* 0x0000000c1500720c */ /* 0x000fc40003f05270 */
[-C--:B------:R-:W-:Y:S02]  /*02f0*/  ISETP.EQ.OR P3, PT, R23, R2.reuse, !P3 ;  /* 0x000000021700720c */ /* 0x080fe40005f62670 */
[----:B------:R-:W-:Y:S02]  /*0300*/  ISETP.EQ.OR P1, PT, R25, R2, !P1 ;  /* 0x000000021900720c */ /* 0x000fe40004f22670 */
[----:B------:R-:W-:Y:S02]  /*0310*/  ISETP.NE.AND P2, PT, R19, R14, P2 ;  /* 0x0000000e1300720c */ /* 0x000fe40001745270 */
[----:B------:R-:W-:Y:S02]  /*0320*/  ISETP.EQ.OR P0, PT, R21, R2, !P0 ;  /* 0x000000021500720c */ /* 0x000fe40004702670 */
[-C--:B------:R-:W-:Y:S02]  /*0330*/  ISETP.EQ.OR P3, PT, R23, R14.reuse, P3 ;  /* 0x0000000e1700720c */ /* 0x080fe40001f62670 */
[----:B------:R-:W-:-:S02]  /*0340*/  ISETP.EQ.OR P1, PT, R25, R14, P1 ;  /* 0x0000000e1900720c */ /* 0x000fc40000f22670 */
[----:B------:R-:W-:Y:S02]  /*0350*/  ISETP.NE.AND P2, PT, R19, R16, P2 ;  /* 0x000000101300720c */ /* 0x000fe40001745270 */
[----:B------:R-:W-:Y:S02]  /*0360*/  ISETP.EQ.OR P0, PT, R21, R14, P0 ;  /* 0x0000000e1500720c */ /* 0x000fe40000702670 */
[-C--:B------:R-:W-:Y:S02]  /*0370*/  ISETP.EQ.OR P3, PT, R23, R16.reuse, P3 ;  /* 0x000000101700720c */ /* 0x080fe40001f62670 */
[-C--:B------:R-:W-:Y:S02]  /*0380*/  ISETP.EQ.OR P1, PT, R25, R16.reuse, P1 ;  /* 0x000000101900720c */ /* 0x080fe40000f22670 */
[----:B------:R-:W-:-:S05]  /*0390*/  ISETP.EQ.OR P0, PT, R21, R16, P0 ;  /* 0x000000101500720c */ /* 0x000fca0000702670 */
[----:B------:R-:W-:-:S04]  /*03a0*/  @!P2 IMAD.MOV.U32 R27, RZ, RZ, -0x1 ;  /* 0xffffffffff1ba424 */ /* 0x000fc800078e00ff */
[----:B------:R-:W-:Y:S01]  /*03b0*/  @P3 MOV R18, 0xffffffff ;  /* 0xffffffff00123802 */ /* 0x000fe20000000f00 */
[----:B------:R-:W-:Y:S01]  /*03c0*/  @!P2 STG.E desc[UR6][R8.64], R27 ;  /* 0x0000001b0800a986 */ /* 0x000fe2000c101906 */
[----:B------:R-:W-:Y:S02]  /*03d0*/  @P1 IMAD.MOV.U32 R20, RZ, RZ, -0x1 ;  /* 0xffffffffff141424 */ /* 0x000fe400078e00ff */
[----:B------:R-:W-:Y:S01]  /*03e0*/  @P0 IMAD.MOV.U32 R29, RZ, RZ, -0x1 ;  /* 0xffffffffff1d0424 */ /* 0x000fe200078e00ff */
[----:B------:R-:W-:Y:S04]  /*03f0*/  @!P3 STG.E desc[UR6][R8.64+0x8], R23 ;  /* 0x000008170800b986 */ /* 0x000fe8000c101906 */
[----:B------:R-:W-:Y:S04]  /*0400*/  @!P1 STG.E desc[UR6][R8.64+0xc], R25 ;  /* 0x00000c1908009986 */ /* 0x000fe8000c101906 */
[----:B------:R0:W-:Y:S04]  /*0410*/  @P2 STG.E desc[UR6][R8.64], R19 ;  /* 0x0000001308002986 */ /* 0x0001e8000c101906 */
[----:B------:R1:W-:Y:S04]  /*0420*/  @P3 STG.E desc[UR6][R8.64+0x8], R18 ;  /* 0x0000081208003986 */ /* 0x0003e8000c101906 */
[----:B------:R1:W-:Y:S01]  /*0430*/  @P1 STG.E desc[UR6][R8.64+0xc], R20 ;  /* 0x00000c1408001986 */ /* 0x0003e2000c101906 */
[----:B0-----:R-:W-:-:S03]  /*0440*/  VIADD R19, R19, 0x4 ;  /* 0x0000000413137836 */ /* 0x001fc60000000000 */
[----:B------:R1:W-:Y:S04]  /*0450*/  @!P0 STG.E desc[UR6][R8.64+0x4], R21 ;  /* 0x0000041508008986 */ /* 0x0003e8000c101906 */
[----:B------:R1:W-:Y:S01]  /*0460*/  @P0 STG.E desc[UR6][R8.64+0x4], R29 ;  /* 0x0000041d08000986 */ /* 0x0003e2000c101906 */
[----:B------:R-:W-:-:S13]  /*0470*/  ISETP.NE.AND P0, PT, R19, R13, PT ;  /* 0x0000000d1300720c */ /* 0x000fda0003f05270 */
[----:B-1----:R-:W-:Y:S05]  /*0480*/  @P0 BRA `(.L_x_2) ;  /* 0xfffffffc00740947 */ /* 0x002fea000383ffff */
.L_x_1:
[----:B------:R-:W-:Y:S05]  /*0490*/  @!P4 BRA `(.L_x_0) ;  /* 0x000000000078c947 */ /* 0x000fea0003800000 */
[----:B------:R-:W-:Y:S02]  /*04a0*/  ISETP.NE.AND P0, PT, R17, 0x1, PT ;  /* 0x000000011100780c */ /* 0x000fe40003f05270 */
[----:B------:R-:W-:-:S04]  /*04b0*/  LOP3.LUT R15, R15, 0x1, RZ, 0xc0, !PT ;  /* 0x000000010f0f7812 */ /* 0x000fc800078ec0ff */
[----:B------:R-:W-:-:S07]  /*04c0*/  ISETP.NE.U32.AND P2, PT, R15, 0x1, PT ;  /* 0x000000010f00780c */ /* 0x000fce0003f45070 */
[----:B------:R-:W-:Y:S06]  /*04d0*/  @!P0 BRA `(.L_x_3) ;  /* 0x0000000000448947 */ /* 0x000fec0003800000 */
[C---:B------:R-:W-:Y:S01]  /*04e0*/  IADD3 R15, PT, PT, R13.reuse, 0x1, RZ ;  /* 0x000000010d0f7810 */ /* 0x040fe20007ffe0ff */
[C---:B------:R-:W-:Y:S01]  /*04f0*/  IMAD.WIDE.U32 R8, R13.reuse, 0x4, R6 ;  /* 0x000000040d087825 */ /* 0x040fe200078e0006 */
[-C--:B-----5:R-:W-:Y:S02]  /*0500*/  ISETP.NE.AND P0, PT, R13, R12.reuse, PT ;  /* 0x0000000c0d00720c */ /* 0x0a0fe40003f05270 */
[----:B------:R-:W-:Y:S02]  /*0510*/  ISETP.NE.AND P1, PT, R15, R12, PT ;  /* 0x0000000c0f00720c */ /* 0x000fe40003f25270 */
[-C--:B------:R-:W-:Y:S02]  /*0520*/  ISETP.EQ.OR P0, PT, R13, R2.reuse, !P0 ;  /* 0x000000020d00720c */ /* 0x080fe40004702670 */
[----:B------:R-:W-:Y:S02]  /*0530*/  ISETP.EQ.OR P1, PT, R15, R2, !P1 ;  /* 0x000000020f00720c */ /* 0x000fe40004f22670 */
[----:B------:R-:W-:-:S02]  /*0540*/  ISETP.EQ.OR P0, PT, R13, R14, P0 ;  /* 0x0000000e0d00720c */ /* 0x000fc40000702670 */
[----:B------:R-:W-:Y:S02]  /*0550*/  ISETP.EQ.OR P1, PT, R15, R14, P1 ;  /* 0x0000000e0f00720c */ /* 0x000fe40000f22670 */
[-C--:B------:R-:W-:Y:S02]  /*0560*/  ISETP.EQ.OR P0, PT, R13, R16.reuse, P0 ;  /* 0x000000100d00720c */ /* 0x080fe40000702670 */
[----:B------:R-:W-:-:S11]  /*0570*/  ISETP.EQ.OR P1, PT, R15, R16, P1 ;  /* 0x000000100f00720c */ /* 0x000fd60000f22670 */
[----:B------:R-:W-:Y:S01]  /*0580*/  @P0 IMAD.MOV.U32 R17, RZ, RZ, -0x1 ;  /* 0xffffffffff110424 */ /* 0x000fe200078e00ff */
[----:B------:R0:W-:Y:S01]  /*0590*/  @!P0 STG.E desc[UR6][R8.64], R13 ;  /* 0x0000000d08008986 */ /* 0x0001e2000c101906 */
[----:B------:R-:W-:-:S03]  /*05a0*/  @P1 IMAD.MOV.U32 R19, RZ, RZ, -0x1 ;  /* 0xffffffffff131424 */ /* 0x000fc600078e00ff */
[----:B------:R1:W-:Y:S04]  /*05b0*/  @!P1 STG.E desc[UR6][R8.64+0x4], R15 ;  /* 0x0000040f08009986 */ /* 0x0003e8000c101906 */
[----:B------:R1:W-:Y:S04]  /*05c0*/  @P0 STG.E desc[UR6][R8.64], R17 ;  /* 0x0000001108000986 */ /* 0x0003e8000c101906 */
[----:B------:R1:W-:Y:S01]  /*05d0*/  @P1 STG.E desc[UR6][R8.64+0x4], R19 ;  /* 0x0000041308001986 */ /* 0x0003e2000c101906 */
[----:B0-----:R-:W-:-:S07]  /*05e0*/  IADD3 R13, PT, PT, R13, 0x2, RZ ;  /* 0x000000020d0d7810 */ /* 0x001fce0007ffe0ff */
.L_x_3:
[----:B------:R-:W-:Y:S05]  /*05f0*/  @P2 BRA `(.L_x_0) ;  /* 0x0000000000202947 */ /* 0x000fea0003800000 */
[C---:B-----5:R-:W-:Y:S01]  /*0600*/  ISETP.NE.AND P0, PT, R13.reuse, R12, PT ;  /* 0x0000000c0d00720c */ /* 0x060fe20003f05270 */
[----:B------:R-:W-:-:S03]  /*0610*/  IMAD.WIDE.U32 R6, R13, 0x4, R6 ;  /* 0x000000040d067825 */ /* 0x000fc600078e0006 */
[----:B------:R-:W-:-:S04]  /*0620*/  ISETP.EQ.OR P0, PT, R13, R2, !P0 ;  /* 0x000000020d00720c */ /* 0x000fc80004702670 */
[----:B------:R-:W-:-:S04]  /*0630*/  ISETP.EQ.OR P0, PT, R13, R14, P0 ;  /* 0x0000000e0d00720c */ /* 0x000fc80000702670 */
[----:B------:R-:W-:-:S13]  /*0640*/  ISETP.EQ.OR P0, PT, R13, R16, P0 ;  /* 0x000000100d00720c */ /* 0x000fda0000702670 */
[----:B-1----:R-:W-:Y:S01]  /*0650*/  @P0 IMAD.MOV.U32 R9, RZ, RZ, -0x1 ;  /* 0xffffffffff090424 */ /* 0x002fe200078e00ff */
[----:B------:R0:W-:Y:S04]  /*0660*/  @!P0 STG.E desc[UR6][R6.64], R13 ;  /* 0x0000000d06008986 */ /* 0x0001e8000c101906 */
[----:B------:R0:W-:Y:S02]  /*0670*/  @P0 STG.E desc[UR6][R6.64], R9 ;  /* 0x0000000906000986 */ /* 0x0001e4000c101906 */
.L_x_0:
[----:B01----:R-:W0:Y:S01]  /*0680*/  LDC.64 R8, c[0x0][0x380] ;  /* 0x0000e000ff087b82 */ /* 0x003e220000000a00 */
[----:B------:R-:W2:Y:S04]  /*0690*/  LDG.E R19, desc[UR6][R4.64+0x78e4] ;  /* 0x0078e40604137981 */ /* 0x000ea8000c1e1900 */
[----:B------:R-:W3:Y:S03]  /*06a0*/  LDG.E R17, desc[UR6][R4.64+0x78e8] ;  /* 0x0078e80604117981 */ /* 0x000ee6000c1e1900 */
[----:B------:R-:W1:Y:S01]  /*06b0*/  LDC.64 R6, c[0x0][0x380] ;  /* 0x0000e000ff067b82 */ /* 0x000e620000000a00 */
[----:B------:R-:W4:Y:S04]  /*06c0*/  LDG.E R23, desc[UR6][R4.64+0x78ec] ;  /* 0x0078ec0604177981 */ /* 0x000f28000c1e1900 */
[----:B-----5:R-:W4:Y:S04]  /*06d0*/  LDG.E R2, desc[UR6][R4.64+0x78f0] ;  /* 0x0078f00604027981 */ /* 0x020f28000c1e1900 */
[----:B0-----:R-:W4:Y:S01]  /*06e0*/  LDG.E R8, desc[UR6][R8.64] ;  /* 0x0000000608087981 */ /* 0x001f22000c1e1900 */
[----:B------:R-:W-:-:S05]  /*06f0*/  IMAD.MOV.U32 R16, RZ, RZ, 0x1 ;  /* 0x00000001ff107424 */ /* 0x000fca00078e00ff */
[----:B------:R0:W-:Y:S04]  /*0700*/  STG.E desc[UR6][R10.64], R16 ;  /* 0x000000100a007986 */ /* 0x0001e8000c101906 */
[----:B--2---:R0:W-:Y:S04]  /*0710*/  STG.E desc[UR6][R10.64+0xc], R19 ;  /* 0x00000c130a007986 */ /* 0x0041e8000c101906 */
[----:B---3--:R0:W-:Y:S04]  /*0720*/  STG.E desc[UR6][R10.64+0x10], R17 ;  /* 0x000010110a007986 */ /* 0x0081e8000c101906 */
[----:B----4-:R0:W-:Y:S01]  /*0730*/  STG.E desc[UR6][R10.64+0x14], R23 ;  /* 0x000014170a007986 */ /* 0x0101e2000c101906 */
[----:B------:R-:W-:-:S02]  /*0740*/  IMAD R21, R8, R19, R17 ;  /* 0x0000001308157224 */ /* 0x000fc400078e0211 */
[C-C-:B------:R-:W-:Y:S02]  /*0750*/  IMAD R13, R8.reuse, R19, R23.reuse ;  /* 0x00000013080d7224 */ /* 0x140fe400078e0217 */
[C---:B------:R-:W-:Y:S02]  /*0760*/  IMAD R15, R8.reuse, R17, R23 ;  /* 0x00000011080f7224 */ /* 0x040fe400078e0217 */
[C-C-:B------:R-:W-:Y:S02]  /*0770*/  IMAD R25, R8.reuse, R19, R2.reuse ;  /* 0x0000001308197224 */ /* 0x140fe400078e0202 */
[C-C-:B------:R-:W-:Y:S02]  /*0780*/  IMAD R27, R8.reuse, R17, R2.reuse ;  /* 0x00000011081b7224 */ /* 0x140fe400078e0202 */
[----:B------:R-:W-:Y:S02]  /*0790*/  IMAD R29, R8, R23, R2 ;  /* 0x00000017081d7224 */ /* 0x000fe400078e0202 */
[----:B-1----:R-:W-:-:S04]  /*07a0*/  IMAD.WIDE R20, R21, 0x4, R6 ;  /* 0x0000000415147825 */ /* 0x002fc800078e0206 */
[--C-:B------:R-:W-:Y:S02]  /*07b0*/  IMAD.WIDE R12, R13, 0x4, R6.reuse ;  /* 0x000000040d0c7825 */ /* 0x100fe400078e0206 */
[----:B------:R-:W2:Y:S02]  /*07c0*/  LDG.E R20, desc[UR6][R20.64+0x8] ;  /* 0x0000080614147981 */ /* 0x000ea4000c1e1900 */
[--C-:B------:R-:W-:Y:S02]  /*07d0*/  IMAD.WIDE R8, R15, 0x4, R6.reuse ;  /* 0x000000040f087825 */ /* 0x100fe400078e0206 */
[----:B------:R1:W2:Y:S02]  /*07e0*/  LDG.E R13, desc[UR6][R12.64+0x8] ;  /* 0x000008060c0d7981 */ /* 0x0002a4000c1e1900 */
[----:B------:R-:W-:-:S04]  /*07f0*/  IMAD.WIDE R14, R25, 0x4, R6 ;  /* 0x00000004190e7825 */ /* 0x000fc800078e0206 */
[----:B------:R-:W-:Y:S01]  /*0800*/  HFMA2 R25, -RZ, RZ, 0, 2.384185791015625e-07 ;  /* 0x00000004ff197431 */ /* 0x000fe200000001ff */
[----:B------:R-:W2:Y:S01]  /*0810*/  LDG.E R8, desc[UR6][R8.64+0x8] ;  /* 0x0000080608087981 */ /* 0x000ea2000c1e1900 */
[----:B------:R-:W-:-:S03]  /*0820*/  IMAD.WIDE R4, R27, 0x4, R6 ;  /* 0x000000041b047825 */ /* 0x000fc600078e0206 */
[----:B------:R0:W-:Y:S01]  /*0830*/  STG.E desc[UR6][R10.64+0x18], R19 ;  /* 0x000018130a007986 */ /* 0x0001e2000c101906 */
[----:B------:R-:W-:-:S03]  /*0840*/  IMAD.WIDE R6, R29, 0x4, R6 ;  /* 0x000000041d067825 */ /* 0x000fc600078e0206 */
[----:B------:R0:W-:Y:S04]  /*0850*/  STG.E desc[UR6][R10.64+0x24], R19 ;  /* 0x000024130a007986 */ /* 0x0001e8000c101906 */
        /* <DEDUP_REMOVED lines=8> */
[----:B------:R-:W3:Y:S04]  /*08e0*/  LDG.E R14, desc[UR6][R14.64+0x8] ;  /* 0x000008060e0e7981 */ /* 0x000ee8000c1e1900 */
[----:B------:R-:W3:Y:S04]  /*08f0*/  LDG.E R5, desc[UR6][R4.64+0x8] ;  /* 0x0000080604057981 */ /* 0x000ee8000c1e1900 */
[----:B------:R-:W4:Y:S01]  /*0900*/  LDG.E R6, desc[UR6][R6.64+0x8] ;  /* 0x0000080606067981 */ /* 0x000f22000c1e1900 */
[----:B------:R-:W-:-:S02]  /*0910*/  ISETP.NE.AND P0, PT, R3, RZ, PT ;  /* 0x000000ff0300720c */ /* 0x000fc40003f05270 */
[----:B-1----:R-:W-:Y:S02]  /*0920*/  IADD3 R12, P1, PT, R10, 0xc, RZ ;  /* 0x0000000c0a0c7810 */ /* 0x002fe40007f3e0ff */
[----:B--2---:R-:W-:Y:S02]  /*0930*/  IADD3 R8, PT, PT, R8, R13, R20 ;  /* 0x0000000d08087210 */ /* 0x004fe40007ffe014 */
[----:B------:R-:W-:Y:S02]  /*0940*/  IADD3.X R13, PT, PT, RZ, R11, RZ, P1, !PT ;  /* 0x0000000bff0d7210 */ /* 0x000fe40000ffe4ff */
[----:B---3--:R-:W-:-:S05]  /*0950*/  IADD3 R9, PT, PT, R5, R8, R14 ;  /* 0x0000000805097210 */ /* 0x008fca0007ffe00e */
[----:B----4-:R-:W-:-:S05]  /*0960*/  IMAD.IADD R9, R6, 0x1, R9 ;  /* 0x0000000106097824 */ /* 0x010fca00078e0209 */
[----:B------:R0:W-:Y:S01]  /*0970*/  STG.E desc[UR6][R10.64+0x8], R9 ;  /* 0x000008090a007986 */ /* 0x0001e2000c101906 */
[----:B------:R-:W-:Y:S05]  /*0980*/  @!P0 BRA `(.L_x_4) ;  /* 0x0000000c00c88947 */ /* 0x000fea0003800000 */
[C---:B------:R-:W-:Y:S01]  /*0990*/  IADD3 R14, P1, PT, R10.reuse, 0x804, RZ ;  /* 0x000008040a0e7810 */ /* 0x040fe20007f3e0ff */
[----:B------:R-:W-:Y:S01]  /*09a0*/  BSSY.RECONVERGENT B1, `(.L_x_4) ;  /* 0x00000f0000017945 */ /* 0x000fe20003800200 */
[----:B0-----:R-:W-:-:S03]  /*09b0*/  IADD3 R2, P0, PT, R10, 0x1c, RZ ;  /* 0x0000001c0a027810 */ /* 0x001fc60007f1e0ff */
[----:B------:R-:W-:Y:S01]  /*09c0*/  IMAD.X R15, RZ, RZ, R11, P1 ;  /* 0x000000ffff0f7224 */ /* 0x000fe200008e060b */
[----:B------:R-:W-:-:S09]  /*09d0*/  IADD3.X R3, PT, PT, RZ, R11, RZ, P0, !PT ;  /* 0x0000000bff037210 */ /* 0x000fd200007fe4ff */
.L_x_15:
[----:B------:R-:W0:Y:S02]  /*09e0*/  LDC.64 R4, c[0x0][0x380] ;  /* 0x0000e000ff047b82 */ /* 0x000e240000000a00 */
[----:B0-----:R-:W2:Y:S01]  /*09f0*/  LDG.E R4, desc[UR6][R4.64] ;  /* 0x0000000604047981 */ /* 0x001ea2000c1e1900 */
[----:B------:R-:W-:Y:S01]  /*0a00*/  IMAD.MOV.U32 R8, RZ, RZ, -0x1 ;  /* 0xffffffffff087424 */ /* 0x000fe200078e00ff */
[----:B------:R-:W-:Y:S01]  /*0a10*/  MOV R6, 0xfffffffd ;  /* 0xfffffffd00067802 */ /* 0x000fe20000000f00 */
[----:B------:R-:W-:Y:S01]  /*0a20*/  IMAD.MOV.U32 R7, RZ, RZ, -0x1 ;  /* 0xffffffffff077424 */ /* 0x000fe200078e00ff */
[----:B--2---:R-:W-:-:S13]  /*0a30*/  ISETP.GE.AND P0, PT, R4, 0x1, PT ;  /* 0x000000010400780c */ /* 0x004fda0003f06270 */
[----:B------:R-:W-:Y:S05]  /*0a40*/  @!P0 BRA `(.L_x_5) ;  /* 0x0000000800a48947 */ /* 0x000fea0003800000 */
[----:B------:R-:W2:Y:S01]  /*0a50*/  LDG.E R6, desc[UR6][R10.64] ;  /* 0x000000060a067981 */ /* 0x000ea2000c1e1900 */
[----:B------:R-:W-:Y:S01]  /*0a60*/  MOV R8, 0xffffffff ;  /* 0xffffffff00087802 */ /* 0x000fe20000000f00 */
[----:B------:R-:W-:Y:S01]  /*0a70*/  IMAD.MOV.U32 R7, RZ, RZ, RZ ;  /* 0x000000ffff077224 */ /* 0x000fe200078e00ff */
[----:B------:R-:W-:Y:S01]  /*0a80*/  MOV R22, 0xffffffff ;  /* 0xffffffff00167802 */ /* 0x000fe20000000f00 */
[----:B------:R-:W-:Y:S01]  /*0a90*/  IMAD.MOV.U32 R24, RZ, RZ, -0x1 ;  /* 0xffffffffff187424 */ /* 0x000fe200078e00ff */
[----:B--2---:R-:W-:-:S07]  /*0aa0*/  LOP3.LUT R9, R6, 0x7ffffffc, RZ, 0xc0, !PT ;  /* 0x7ffffffc06097812 */ /* 0x004fce00078ec0ff */
.L_x_14:
[----:B------:R-:W-:-:S06]  /*0ab0*/  IMAD.WIDE.U32 R16, R7, 0x4, R14 ;  /* 0x0000000407107825 */ /* 0x000fcc00078e000e */
[----:B------:R-:W2:Y:S01]  /*0ac0*/  LDG.E R16, desc[UR6][R16.64] ;  /* 0x0000000610107981 */ /* 0x000ea2000c1e1900 */
[----:B------:R-:W-:Y:S01]  /*0ad0*/  ISETP.GE.AND P0, PT, R6, 0x1, PT ;  /* 0x000000010600780c */ /* 0x000fe20003f06270 */
[----:B------:R-:W-:Y:S03]  /*0ae0*/  BSSY.RECONVERGENT B0, `(.L_x_6) ;  /* 0x000009a000007945 */ /* 0x000fe60003800200 */
[----:B--2---:R-:W-:-:S13]  /*0af0*/  ISETP.EQ.OR P0, PT, R16, -0x1, !P0 ;  /* 0xffffffff1000780c */ /* 0x004fda0004702670 */
[----:B------:R-:W-:Y:S05]  /*0b00*/  @P0 BRA `(.L_x_7) ;  /* 0x00000008005c0947 */ /* 0x000fea0003800000 */
[----:B------:R-:W-:Y:S01]  /*0b10*/  ISETP.GE.U32.AND P0, PT, R6, 0x4, PT ;  /* 0x000000040600780c */ /* 0x000fe20003f06070 */
[----:B------:R-:W-:Y:S01]  /*0b20*/  BSSY.RECONVERGENT B2, `(.L_x_8) ;  /* 0x0000053000027945 */ /* 0x000fe20003800200 */
[----:B------:R-:W-:-:S11]  /*0b30*/  HFMA2 R5, -RZ, RZ, 0, 0 ;  /* 0x00000000ff057431 */ /* 0x000fd600000001ff */
[----:B------:R-:W-:Y:S05]  /*0b40*/  @!P0 BRA `(.L_x_9) ;  /* 0x0000000400408947 */ /* 0x000fea0003800000 */
[----:B------:R-:W-:Y:S01]  /*0b50*/  BSSY.RECONVERGENT B3, `(.L_x_10) ;  /* 0x000004e000037945 */ /* 0x000fe20003800200 */
[----:B------:R-:W-:Y:S01]  /*0b60*/  IMAD.MOV.U32 R5, RZ, RZ, RZ ;  /* 0x000000ffff057224 */ /* 0x000fe200078e00ff */
[----:B------:R-:W-:Y:S01]  /*0b70*/  MOV R18, R2 ;  /* 0x0000000200127202 */ /* 0x000fe20000000f00 */
[----:B------:R-:W-:-:S07]  /*0b80*/  IMAD.MOV.U32 R19, RZ, RZ, R3 ;  /* 0x000000ffff137224 */ /* 0x000fce00078e0003 */
.L_x_11:
[----:B------:R-:W2:Y:S01]  /*0b90*/  LDG.E R20, desc[UR6][R18.64+-0x10] ;  /* 0xfffff00612147981 */ /* 0x000ea2000c1e1900 */
[----:B------:R-:W0:Y:S03]  /*0ba0*/  LDC.64 R16, c[0x0][0x380] ;  /* 0x0000e000ff107b82 */ /* 0x000e260000000a00 */
[----:B------:R-:W3:Y:S04]  /*0bb0*/  LDG.E R25, desc[UR6][R18.64+-0x8] ;  /* 0xfffff80612197981 */ /* 0x000ee8000c1e1900 */
[----:B------:R-:W4:Y:S01]  /*0bc0*/  LDG.E R23, desc[UR6][R18.64+-0xc] ;  /* 0xfffff40612177981 */ /* 0x000f22000c1e1900 */
[----:B--2---:R-:W-:-:S04]  /*0bd0*/  IMAD R21, R4, R20, R7 ;  /* 0x0000001404157224 */ /* 0x004fc800078e0207 */
[----:B0-----:R-:W-:-:S04]  /*0be0*/  IMAD.WIDE R20, R21, 0x4, R16 ;  /* 0x0000000415147825 */ /* 0x001fc800078e0210 */
[C-C-:B---3--:R-:W-:Y:S02]  /*0bf0*/  IMAD R25, R4.reuse, R25, R7.reuse ;  /* 0x0000001904197224 */ /* 0x148fe400078e0207 */
[----:B----4-:R-:W-:Y:S02]  /*0c00*/  IMAD R27, R4, R23, R7 ;  /* 0x00000017041b7224 */ /* 0x010fe400078e0207 */
[----:B------:R0:W2:Y:S01]  /*0c10*/  LDG.E R23, desc[UR6][R20.64+0x8] ;  /* 0x0000080614177981 */ /* 0x0000a2000c1e1900 */
[----:B------:R-:W-:-:S03]  /*0c20*/  IMAD.WIDE R28, R25, 0x4, R16 ;  /* 0x00000004191c7825 */ /* 0x000fc600078e0210 */
[----:B------:R-:W3:Y:S04]  /*0c30*/  LDG.E R25, desc[UR6][R18.64] ;  /* 0x0000000612197981 */ /* 0x000ee8000c1e1900 */
[----:B------:R-:W2:Y:S01]  /*0c40*/  LDG.E R29, desc[UR6][R28.64+0x8] ;  /* 0x000008061c1d7981 */ /* 0x000ea2000c1e1900 */
[----:B0-----:R-:W-:-:S03]  /*0c50*/  IMAD.WIDE R20, R27, 0x4, R16 ;  /* 0x000000041b147825 */ /* 0x001fc600078e0210 */
[----:B------:R-:W4:Y:S04]  /*0c60*/  LDG.E R27, desc[UR6][R18.64+-0x4] ;  /* 0xfffffc06121b7981 */ /* 0x000f28000c1e1900 */
[----:B------:R3:W2:Y:S04]  /*0c70*/  LDG.E R26, desc[UR6][R20.64+0x8] ;  /* 0x00000806141a7981 */ /* 0x0006a8000c1e1900 */
[----:B------:R-:W5:Y:S01]  /*0c80*/  LDG.E R28, desc[UR6][R18.64+0x4] ;  /* 0x00000406121c7981 */ /* 0x000f62000c1e1900 */
[C-C-:B---3--:R-:W-:Y:S02]  /*0c90*/  IMAD R21, R4.reuse, R25, R7.reuse ;  /* 0x0000001904157224 */ /* 0x148fe400078e0207 */
[----:B----4-:R-:W-:Y:S01]  /*0ca0*/  IMAD R27, R4, R27, R7 ;  /* 0x0000001b041b7224 */ /* 0x010fe200078e0207 */
[----:B--2---:R-:W-:-:S03]  /*0cb0*/  IADD3 R23, PT, PT, R29, R26, R23 ;  /* 0x0000001a1d177210 */ /* 0x004fc60007ffe017 */
[----:B------:R-:W-:-:S04]  /*0cc0*/  IMAD.WIDE R26, R27, 0x4, R16 ;  /* 0x000000041b1a7825 */ /* 0x000fc800078e0210 */
[----:B-----5:R-:W-:Y:S01]  /*0cd0*/  IMAD R29, R4, R28, R7 ;  /* 0x0000001c041d7224 */ /* 0x020fe200078e0207 */
[----:B------:R0:W2:Y:S01]  /*0ce0*/  LDG.E R25, desc[UR6][R26.64+0x8] ;  /* 0x000008061a197981 */ /* 0x0000a2000c1e1900 */
[----:B------:R-:W-:-:S04]  /*0cf0*/  IMAD.WIDE R20, R21, 0x4, R16 ;  /* 0x0000000415147825 */ /* 0x000fc800078e0210 */
[----:B------:R-:W-:Y:S02]  /*0d00*/  IMAD.WIDE R28, R29, 0x4, R16 ;  /* 0x000000041d1c7825 */ /* 0x000fe400078e0210 */
[----:B------:R-:W2:Y:S04]  /*0d10*/  LDG.E R21, desc[UR6][R20.64+0x8] ;  /* 0x0000080614157981 */ /* 0x000ea8000c1e1900 */
[----:B------:R-:W0:Y:S04]  /*0d20*/  LDG.E R26, desc[UR6][R18.64+0x8] ;  /* 0x00000806121a7981 */ /* 0x000e28000c1e1900 */
[----:B------:R-:W2:Y:S04]  /*0d30*/  LDG.E R29, desc[UR6][R28.64+0x8] ;  /* 0x000008061c1d7981 */ /* 0x000ea8000c1e1900 */
[----:B------:R-:W3:Y:S04]  /*0d40*/  LDG.E R20, desc[UR6][R18.64+0xc] ;  /* 0x00000c0612147981 */ /* 0x000ee8000c1e1900 */
[----:B------:R-:W4:Y:S01]  /*0d50*/  LDG.E R28, desc[UR6][R18.64+0x10] ;  /* 0x00001006121c7981 */ /* 0x000f22000c1e1900 */
[----:B0-----:R-:W-:Y:S01]  /*0d60*/  IMAD R27, R4, R26, R7 ;  /* 0x0000001a041b7224 */ /* 0x001fe200078e0207 */
[----:B--2---:R-:W-:-:S03]  /*0d70*/  IADD3 R25, PT, PT, R29, R21, R25 ;  /* 0x000000151d197210 */ /* 0x004fc60007ffe019 */
[----:B------:R-:W-:-:S04]  /*0d80*/  IMAD.WIDE R26, R27, 0x4, R16 ;  /* 0x000000041b1a7825 */ /* 0x000fc800078e0210 */
[----:B---3--:R-:W-:Y:S02]  /*0d90*/  IMAD R21, R4, R20, R7 ;  /* 0x0000001404157224 */ /* 0x008fe400078e0207 */
[----:B------:R-:W2:Y:S02]  /*0da0*/  LDG.E R26, desc[UR6][R26.64+0x8] ;  /* 0x000008061a1a7981 */ /* 0x000ea4000c1e1900 */
[----:B------:R-:W-:-:S04]  /*0db0*/  IMAD.WIDE R20, R21, 0x4, R16 ;  /* 0x0000000415147825 */ /* 0x000fc800078e0210 */
[----:B----4-:R-:W-:Y:S01]  /*0dc0*/  IMAD R29, R4, R28, R7 ;  /* 0x0000001c041d7224 */ /* 0x010fe200078e0207 */
[----:B------:R0:W2:Y:S03]  /*0dd0*/  LDG.E R27, desc[UR6][R20.64+0x8] ;  /* 0x00000806141b7981 */ /* 0x0000a6000c1e1900 */
[----:B0-----:R-:W-:Y:S02]  /*0de0*/  IMAD.WIDE R20, R29, 0x4, R16 ;  /* 0x000000041d147825 */ /* 0x001fe400078e0210 */
[----:B------:R-:W3:Y:S04]  /*0df0*/  LDG.E R29, desc[UR6][R18.64+0x18] ;  /* 0x00001806121d7981 */ /* 0x000ee8000c1e1900 */
[----:B------:R-:W2:Y:S04]  /*0e00*/  LDG.E R28, desc[UR6][R20.64+0x8] ;  /* 0x00000806141c7981 */ /* 0x000ea8000c1e1900 */
[----:B------:R-:W4:Y:S01]  /*0e10*/  LDG.E R20, desc[UR6][R18.64+0x14] ;  /* 0x0000140612147981 */ /* 0x000f22000c1e1900 */
[----:B--2---:R-:W-:Y:S01]  /*0e20*/  IADD3 R28, PT, PT, R28, R27, R26 ;  /* 0x0000001b1c1c7210 */ /* 0x004fe20007ffe01a */
[----:B----4-:R-:W-:-:S04]  /*0e30*/  IMAD R27, R4, R20, R7 ;  /* 0x00000014041b7224 */ /* 0x010fc800078e0207 */
[----:B------:R-:W-:-:S06]  /*0e40*/  IMAD.WIDE R26, R27, 0x4, R16 ;  /* 0x000000041b1a7825 */ /* 0x000fcc00078e0210 */
[----:B------:R0:W2:Y:S04]  /*0e50*/  LDG.E R26, desc[UR6][R26.64+0x8] ;  /* 0x000008061a1a7981 */ /* 0x0000a8000c1e1900 */
[----:B------:R-:W0:Y:S01]  /*0e60*/  LDG.E R27, desc[UR6][R18.64+0x1c] ;  /* 0x00001c06121b7981 */ /* 0x000e22000c1e1900 */
[----:B---3--:R-:W-:-:S04]  /*0e70*/  IMAD R29, R4, R29, R7 ;  /* 0x0000001d041d7224 */ /* 0x008fc800078e0207 */
[----:B------:R-:W-:-:S05]  /*0e80*/  IMAD.WIDE R20, R29, 0x4, R16 ;  /* 0x000000041d147825 */ /* 0x000fca00078e0210 */
[----:B------:R-:W2:Y:S01]  /*0e90*/  LDG.E R29, desc[UR6][R20.64+0x8] ;  /* 0x00000806141d7981 */ /* 0x000ea2000c1e1900 */
[----:B0-----:R-:W-:-:S04]  /*0ea0*/  IMAD R27, R4, R27, R7 ;  /* 0x0000001b041b7224 */ /* 0x001fc800078e0207 */
[----:B------:R-:W-:-:S06]  /*0eb0*/  IMAD.WIDE R16, R27, 0x4, R16 ;  /* 0x000000041b107825 */ /* 0x000fcc00078e0210 */
[----:B------:R0:W2:Y:S02]  /*0ec0*/  LDG.E R17, desc[UR6][R16.64+0x8] ;  /* 0x0000080610117981 */ /* 0x0000a4000c1e1900 */
[----:B0-----:R-:W-:-:S04]  /*0ed0*/  VIMNMX R16, PT, PT, R23, R22, !PT ;  /* 0x0000001617107248 */ /* 0x001fc80007fe0100 */
[----:B------:R-:W-:Y:S02]  /*0ee0*/  ISETP.GT.AND P0, PT, R25, R16, PT ;  /* 0x000000101900720c */ /* 0x000fe40003f04270 */
[----:B------:R-:W-:-:S04]  /*0ef0*/  VIMNMX R25, PT, PT, R16, R25, !PT ;  /* 0x0000001910197248 */ /* 0x000fc80007fe0100 */
[----:B------:R-:W-:Y:S02]  /*0f00*/  ISETP.GT.AND P1, PT, R28, R25, PT ;  /* 0x000000191c00720c */ /* 0x000fe40003f24270 */
[----:B------:R-:W-:Y:S02]  /*0f10*/  VIMNMX R28, PT, PT, R25, R28, !PT ;  /* 0x0000001c191c7248 */ /* 0x000fe40007fe0100 */
[----:B------:R-:W-:-:S04]  /*0f20*/  ISETP.GT.AND P3, PT, R23, R22, PT ;  /* 0x000000161700720c */ /* 0x000fc80003f64270 */
[C---:B------:R-:W-:Y:S02]  /*0f30*/  SEL R24, R5.reuse, R24, P3 ;  /* 0x0000001805187207 */ /* 0x040fe40001800000 */
[----:B------:R-:W-:-:S03]  /*0f40*/  @P0 IADD3 R24, PT, PT, R5, 0x1, RZ ;  /* 0x0000000105180810 */ /* 0x000fc60007ffe0ff */
[----:B------:R-:W-:Y:S01]  /*0f50*/  @P1 VIADD R24, R5, 0x2 ;  /* 0x0000000205181836 */ /* 0x000fe20000000000 */
[----:B------:R-:W-:-:S04]  /*0f60*/  ISETP.GT.OR P0, PT, R23, R22, P0 ;  /* 0x000000161700720c */ /* 0x000fc80000704670 */
[----:B------:R-:W-:Y:S02]  /*0f70*/  SEL R8, R7, R8, P0 ;  /* 0x0000000807087207 */ /* 0x000fe40000000000 */
[----:B------:R-:W-:-:S04]  /*0f80*/  IADD3 R18, P3, PT, R18, 0x30, RZ ;  /* 0x0000003012127810 */ /* 0x000fc80007f7e0ff */
[----:B------:R-:W-:Y:S02]  /*0f90*/  IADD3.X R19, PT, PT, RZ, R19, RZ, P3, !PT ;  /* 0x00000013ff137210 */ /* 0x000fe40001ffe4ff */
[----:B--2---:R-:W-:-:S04]  /*0fa0*/  IADD3 R29, PT, PT, R17, R29, R26 ;  /* 0x0000001d111d7210 */ /* 0x004fc80007ffe01a */
[----:B------:R-:W-:-:S13]  /*0fb0*/  ISETP.GT.AND P2, PT, R29, R28, PT ;  /* 0x0000001c1d00720c */ /* 0x000fda0003f44270 */
[C---:B------:R-:W-:Y:S01]  /*0fc0*/  @P2 IADD3 R24, PT, PT, R5.reuse, 0x3, RZ ;  /* 0x0000000305182810 */ /* 0x040fe20007ffe0ff */
[----:B------:R-:W-:-:S05]  /*0fd0*/  VIADD R5, R5, 0x4 ;  /* 0x0000000405057836 */ /* 0x000fca0000000000 */
[----:B------:R-:W-:Y:S02]  /*0fe0*/  ISETP.NE.AND P0, PT, R5, R9, PT ;  /* 0x000000090500720c */ /* 0x000fe40003f05270 */
[C---:B------:R-:W-:Y:S02]  /*0ff0*/  SEL R8, R7.reuse, R8, P2 ;  /* 0x0000000807087207 */ /* 0x040fe40001000000 */
[----:B------:R-:W-:Y:S02]  /*1000*/  VIMNMX R22, PT, PT, R28, R29, !PT ;  /* 0x0000001d1c167248 */ /* 0x000fe40007fe0100 */
[----:B------:R-:W-:-:S07]  /*1010*/  SEL R8, R7, R8, P1 ;  /* 0x0000000807087207 */ /* 0x000fce0000800000 */
[----:B------:R-:W-:Y:S05]  /*1020*/  @P0 BRA `(.L_x_11) ;  /* 0xfffffff800d80947 */ /* 0x000fea000383ffff */
[----:B------:R-:W-:Y:S05]  /*1030*/  BSYNC.RECONVERGENT B3 ;  /* 0x0000000000037941 */ /* 0x000fea0003800200 */
.L_x_10:
[----:B------:R-:W-:-:S07]  /*1040*/  IMAD.MOV.U32 R5, RZ, RZ, R9 ;  /* 0x000000ffff057224 */ /* 0x000fce00078e0009 */
.L_x_9:
[----:B------:R-:W-:Y:S05]  /*1050*/  BSYNC.RECONVERGENT B2 ;  /* 0x0000000000027941 */ /* 0x000fea0003800200 */
.L_x_8:
[----:B------:R-:W-:-:S13]  /*1060*/  LOP3.LUT P0, R16, R6, 0x3, RZ, 0xc0, !PT ;  /* 0x0000000306107812 */ /* 0x000fda000780c0ff */
[----:B------:R-:W-:Y:S05]  /*1070*/  @!P0 BRA `(.L_x_7) ;  /* 0x0000000400008947 */ /* 0x000fea0003800000 */
[----:B------:R-:W-:Y:S01]  /*1080*/  ISETP.NE.AND P0, PT, R16, 0x1, PT ;  /* 0x000000011000780c */ /* 0x000fe20003f05270 */
[----:B------:R-:W-:Y:S01]  /*1090*/  BSSY.RECONVERGENT B2, `(.L_x_12) ;  /* 0x0000029000027945 */ /* 0x000fe20003800200 */
[----:B------:R-:W-:-:S11]  /*10a0*/  LOP3.LUT P2, RZ, R6, 0x1, RZ, 0xc0, !PT ;  /* 0x0000000106ff7812 */ /* 0x000fd6000784c0ff */
[----:B------:R-:W-:Y:S05]  /*10b0*/  @!P0 BRA `(.L_x_13) ;  /* 0x0000000000988947 */ /* 0x000fea0003800000 */
[----:B------:R-:W-:Y:S01]  /*10c0*/  IMAD R29, R5, 0x3, RZ ;  /* 0x00000003051d7824 */ /* 0x000fe200078e02ff */
[----:B------:R-:W0:Y:S03]  /*10d0*/  LDC.64 R16, c[0x0][0x380] ;  /* 0x0000e000ff107b82 */ /* 0x000e260000000a00 */
[----:B------:R-:W-:-:S05]  /*10e0*/  IMAD.WIDE.U32 R28, R29, 0x4, R12 ;  /* 0x000000041d1c7825 */ /* 0x000fca00078e000c */
[----:B------:R-:W2:Y:S04]  /*10f0*/  LDG.E R21, desc[UR6][R28.64+0x4] ;  /* 0x000004061c157981 */ /* 0x000ea8000c1e1900 */
[----:B------:R-:W3:Y:S04]  /*1100*/  LDG.E R20, desc[UR6][R28.64+0x8] ;  /* 0x000008061c147981 */ /* 0x000ee8000c1e1900 */
[----:B------:R-:W4:Y:S01]  /*1110*/  LDG.E R18, desc[UR6][R28.64] ;  /* 0x000000061c127981 */ /* 0x000f22000c1e1900 */
[----:B--2---:R-:W-:-:S04]  /*1120*/  IMAD R21, R4, R21, R7 ;  /* 0x0000001504157224 */ /* 0x004fc800078e0207 */
[----:B0-----:R-:W-:-:S04]  /*1130*/  IMAD.WIDE R26, R21, 0x4, R16 ;  /* 0x00000004151a7825 */ /* 0x001fc800078e0210 */
[C-C-:B---3--:R-:W-:Y:S02]  /*1140*/  IMAD R21, R4.reuse, R20, R7.reuse ;  /* 0x0000001404157224 */ /* 0x148fe400078e0207 */
[----:B------:R-:W2:Y:S04]  /*1150*/  LDG.E R26, desc[UR6][R26.64+0x8] ;  /* 0x000008061a1a7981 */ /* 0x000ea8000c1e1900 */
[----:B------:R-:W3:Y:S04]  /*1160*/  LDG.E R20, desc[UR6][R28.64+0xc] ;  /* 0x00000c061c147981 */ /* 0x000ee8000c1e1900 */
[----:B------:R-:W5:Y:S04]  /*1170*/  LDG.E R27, desc[UR6][R28.64+0x10] ;  /* 0x000010061c1b7981 */ /* 0x000f68000c1e1900 */
[----:B------:R-:W2:Y:S01]  /*1180*/  LDG.E R28, desc[UR6][R28.64+0x14] ;  /* 0x000014061c1c7981 */ /* 0x000ea2000c1e1900 */
[----:B----4-:R-:W-:-:S04]  /*1190*/  IMAD R19, R4, R18, R7 ;  /* 0x0000001204137224 */ /* 0x010fc800078e0207 */
[----:B------:R-:W-:-:S05]  /*11a0*/  IMAD.WIDE R18, R19, 0x4, R16 ;  /* 0x0000000413127825 */ /* 0x000fca00078e0210 */
[----:B------:R0:W4:Y:S02]  /*11b0*/  LDG.E R23, desc[UR6][R18.64+0x8] ;  /* 0x0000080612177981 */ /* 0x000124000c1e1900 */
[----:B0-----:R-:W-:-:S05]  /*11c0*/  IMAD.WIDE R18, R21, 0x4, R16 ;  /* 0x0000000415127825 */ /* 0x001fca00078e0210 */
[----:B------:R5:W4:Y:S01]  /*11d0*/  LDG.E R25, desc[UR6][R18.64+0x8] ;  /* 0x0000080612197981 */ /* 0x000b22000c1e1900 */
[C-C-:B---3--:R-:W-:Y:S02]  /*11e0*/  IMAD R21, R4.reuse, R20, R7.reuse ;  /* 0x0000001404157224 */ /* 0x148fe400078e0207 */
[----:B-----5:R-:W-:Y:S02]  /*11f0*/  IMAD R19, R4, R27, R7 ;  /* 0x0000001b04137224 */ /* 0x020fe400078e0207 */
[----:B------:R-:W-:-:S04]  /*1200*/  IMAD.WIDE R20, R21, 0x4, R16 ;  /* 0x0000000415147825 */ /* 0x000fc800078e0210 */
[----:B------:R-:W-:Y:S02]  /*1210*/  IMAD.WIDE R18, R19, 0x4, R16 ;  /* 0x0000000413127825 */ /* 0x000fe400078e0210 */
[----:B------:R-:W3:Y:S02]  /*1220*/  LDG.E R20, desc[UR6][R20.64+0x8] ;  /* 0x0000080614147981 */ /* 0x000ee4000c1e1900 */
[----:B--2---:R-:W-:-:S04]  /*1230*/  IMAD R27, R4, R28, R7 ;  /* 0x0000001c041b7224 */ /* 0x004fc800078e0207 */
[----:B------:R-:W-:Y:S02]  /*1240*/  IMAD.WIDE R16, R27, 0x4, R16 ;  /* 0x000000041b107825 */ /* 0x000fe400078e0210 */
[----:B------:R-:W3:Y:S04]  /*1250*/  LDG.E R27, desc[UR6][R18.64+0x8] ;  /* 0x00000806121b7981 */ /* 0x000ee8000c1e1900 */
[----:B------:R-:W3:Y:S01]  /*1260*/  LDG.E R16, desc[UR6][R16.64+0x8] ;  /* 0x0000080610107981 */ /* 0x000ee2000c1e1900 */
[----:B----4-:R-:W-:-:S04]  /*1270*/  IADD3 R23, PT, PT, R25, R26, R23 ;  /* 0x0000001a19177210 */ /* 0x010fc80007ffe017 */
[----:B------:R-:W-:Y:S02]  /*1280*/  VIMNMX R25, PT, PT, R22, R23, !PT ;  /* 0x0000001716197248 */ /* 0x000fe40007fe0100 */
[----:B------:R-:W-:-:S04]  /*1290*/  ISETP.GT.AND P0, PT, R23, R22, PT ;  /* 0x000000161700720c */ /* 0x000fc80003f04270 */
[----:B------:R-:W-:Y:S02]  /*12a0*/  SEL R24, R5, R24, P0 ;  /* 0x0000001805187207 */ /* 0x000fe40000000000 */
[----:B---3--:R-:W-:-:S04]  /*12b0*/  IADD3 R26, PT, PT, R16, R27, R20 ;  /* 0x0000001b101a7210 */ /* 0x008fc80007ffe014 */
[----:B------:R-:W-:-:S04]  /*12c0*/  ISETP.GT.AND P1, PT, R26, R25, PT ;  /* 0x000000191a00720c */ /* 0x000fc80003f24270 */
[----:B------:R-:W-:Y:S02]  /*12d0*/  SEL R8, R7, R8, P1 ;  /* 0x0000000807087207 */ /* 0x000fe40000800000 */
[----:B------:R-:W-:Y:S02]  /*12e0*/  VIMNMX R22, PT, PT, R25, R26, !PT ;  /* 0x0000001a19167248 */ /* 0x000fe40007fe0100 */
[----:B------:R-:W-:-:S05]  /*12f0*/  SEL R8, R7, R8, P0 ;  /* 0x0000000807087207 */ /* 0x000fca0000000000 */
[C---:B------:R-:W-:Y:S01]  /*1300*/  @P1 IADD3 R24, PT, PT, R5.reuse, 0x1, RZ ;  /* 0x0000000105181810 */ /* 0x040fe20007ffe0ff */
[----:B------:R-:W-:-:S07]  /*1310*/  VIADD R5, R5, 0x2 ;  /* 0x0000000205057836 */ /* 0x000fce0000000000 */
.L_x_13:
[----:B------:R-:W-:Y:S05]  /*1320*/  BSYNC.RECONVERGENT B2 ;  /* 0x0000000000027941 */ /* 0x000fea0003800200 */
.L_x_12:
[----:B------:R-:W-:Y:S05]  /*1330*/  @!P2 BRA `(.L_x_7) ;  /* 0x000000000050a947 */ /* 0x000fea0003800000 */
[----:B------:R-:W-:Y:S01]  /*1340*/  IMAD R27, R5, 0x3, RZ ;  /* 0x00000003051b7824 */ /* 0x000fe200078e02ff */
[----:B------:R-:W0:Y:S03]  /*1350*/  LDC.64 R16, c[0x0][0x380] ;  /* 0x0000e000ff107b82 */ /* 0x000e260000000a00 */
[----:B------:R-:W-:-:S05]  /*1360*/  IMAD.WIDE.U32 R26, R27, 0x4, R12 ;  /* 0x000000041b1a7825 */ /* 0x000fca00078e000c */
[----:B------:R-:W2:Y:S04]  /*1370*/  LDG.E R18, desc[UR6][R26.64] ;  /* 0x000000061a127981 */ /* 0x000ea8000c1e1900 */
[----:B------:R-:W3:Y:S04]  /*1380*/  LDG.E R19, desc[UR6][R26.64+0x4] ;  /* 0x000004061a137981 */ /* 0x000ee8000c1e1900 */
[----:B------:R-:W4:Y:S01]  /*1390*/  LDG.E R20, desc[UR6][R26.64+0x8] ;  /* 0x000008061a147981 */ /* 0x000f22000c1e1900 */
[C-C-:B--2---:R-:W-:Y:S02]  /*13a0*/  IMAD R21, R4.reuse, R18, R7.reuse ;  /* 0x0000001204157224 */ /* 0x144fe400078e0207 */
[----:B---3--:R-:W-:-:S02]  /*13b0*/  IMAD R19, R4, R19, R7 ;  /* 0x0000001304137224 */ /* 0x008fc400078e0207 */
[----:B----4-:R-:W-:Y:S02]  /*13c0*/  IMAD R23, R4, R20, R7 ;  /* 0x0000001404177224 */ /* 0x010fe400078e0207 */
[----:B0-----:R-:W-:-:S04]  /*13d0*/  IMAD.WIDE R20, R21, 0x4, R16 ;  /* 0x0000000415147825 */ /* 0x001fc800078e0210 */
[--C-:B------:R-:W-:Y:S02]  /*13e0*/  IMAD.WIDE R18, R19, 0x4, R16.reuse ;  /* 0x0000000413127825 */ /* 0x100fe400078e0210 */
[----:B------:R-:W2:Y:S02]  /*13f0*/  LDG.E R20, desc[UR6][R20.64+0x8] ;  /* 0x0000080614147981 */ /* 0x000ea4000c1e1900 */
[----:B------:R-:W-:Y:S02]  /*1400*/  IMAD.WIDE R16, R23, 0x4, R16 ;  /* 0x0000000417107825 */ /* 0x000fe400078e0210 */
[----:B------:R-:W2:Y:S04]  /*1410*/  LDG.E R19, desc[UR6][R18.64+0x8] ;  /* 0x0000080612137981 */ /* 0x000ea8000c1e1900 */
[----:B------:R-:W2:Y:S02]  /*1420*/  LDG.E R16, desc[UR6][R16.64+0x8] ;  /* 0x0000080610107981 */ /* 0x000ea4000c1e1900 */
[----:B--2---:R-:W-:-:S04]  /*1430*/  IADD3 R23, PT, PT, R16, R19, R20 ;  /* 0x0000001310177210 */ /* 0x004fc80007ffe014 */
[----:B------:R-:W-:Y:S02]  /*1440*/  ISETP.GT.AND P0, PT, R23, R22, PT ;  /* 0x000000161700720c */ /* 0x000fe40003f04270 */
[----:B------:R-:W-:Y:S02]  /*1450*/  VIMNMX R22, PT, PT, R22, R23, !PT ;  /* 0x0000001716167248 */ /* 0x000fe40007fe0100 */
[----:B------:R-:W-:Y:S02]  /*1460*/  SEL R24, R5, R24, P0 ;  /* 0x0000001805187207 */ /* 0x000fe40000000000 */
[----:B------:R-:W-:-:S07]  /*1470*/  SEL R8, R7, R8, P0 ;  /* 0x0000000807087207 */ /* 0x000fce0000000000 */
.L_x_7:
[----:B------:R-:W-:Y:S05]  /*1480*/  BSYNC.RECONVERGENT B0 ;  /* 0x0000000000007941 */ /* 0x000fea0003800200 */
.L_x_6:
[----:B------:R-:W-:-:S04]  /*1490*/  IADD3 R7, PT, PT, R7, 0x1, RZ ;  /* 0x0000000107077810 */ /* 0x000fc80007ffe0ff */
[----:B------:R-:W-:-:S13]  /*14a0*/  ISETP.NE.AND P0, PT, R7, R4, PT ;  /* 0x000000040700720c */ /* 0x000fda0003f05270 */
[----:B------:R-:W-:Y:S05]  /*14b0*/  @P0 BRA `(.L_x_14) ;  /* 0xfffffff4007c0947 */ /* 0x000fea000383ffff */
[----:B------:R-:W-:-:S05]  /*14c0*/  IMAD R6, R24, 0x3, RZ ;  /* 0x0000000318067824 */ /* 0x000fca00078e02ff */
[----:B------:R-:W-:-:S07]  /*14d0*/  SHF.R.S32.HI R7, RZ, 0x1f, R6 ;  /* 0x0000001fff077819 */ /* 0x000fce0000011406 */
.L_x_5:
[----:B------:R-:W-:Y:S01]  /*14e0*/  LEA R20, P0, R6, R10, 0x2 ;  /* 0x0000000a06147211 */ /* 0x000fe200078010ff */
[----:B------:R-:W-:Y:S02]  /*14f0*/  IMAD.MOV.U32 R23, RZ, RZ, -0x1 ;  /* 0xffffffffff177424 */ /* 0x000fe400078e00ff */
[----:B------:R-:W-:Y:S01]  /*1500*/  IMAD.WIDE R16, R8, 0x4, R14 ;  /* 0x0000000408107825 */ /* 0x000fe200078e020e */
[----:B------:R-:W-:-:S04]  /*1510*/  LEA.HI.X R21, R6, R11, R7, 0x2, P0 ;  /* 0x0000000b06157211 */ /* 0x000fc800000f1407 */
[----:B------:R0:W-:Y:S04]  /*1520*/  STG.E desc[UR6][R16.64], R23 ;  /* 0x0000001710007986 */ /* 0x0001e8000c101906 */
[----:B------:R-:W2:Y:S04]  /*1530*/  LDG.E R5, desc[UR6][R20.64+0xc] ;  /* 0x00000c0614057981 */ /* 0x000ea8000c1e1900 */
[----:B------:R-:W3:Y:S04]  /*1540*/  LDG.E R7, desc[UR6][R20.64+0x10] ;  /* 0x0000100614077981 */ /* 0x000ee8000c1e1900 */
[----:B------:R1:W4:Y:S04]  /*1550*/  LDG.E R9, desc[UR6][R20.64+0x14] ;  /* 0x0000140614097981 */ /* 0x000328000c1e1900 */
[----:B------:R-:W-:Y:S04]  /*1560*/  STG.E desc[UR6][R20.64+0xc], R8 ;  /* 0x00000c0814007986 */ /* 0x000fe8000c101906 */
[----:B--2---:R-:W-:Y:S04]  /*1570*/  STG.E desc[UR6][R20.64+0x10], R5 ;  /* 0x0000100514007986 */ /* 0x004fe8000c101906 */
[----:B---3--:R1:W-:Y:S04]  /*1580*/  STG.E desc[UR6][R20.64+0x14], R7 ;  /* 0x0000140714007986 */ /* 0x0083e8000c101906 */
[----:B------:R-:W2:Y:S02]  /*1590*/  LDG.E R4, desc[UR6][R10.64] ;  /* 0x000000060a047981 */ /* 0x000ea4000c1e1900 */
[----:B--2---:R-:W-:-:S04]  /*15a0*/  IMAD R19, R4, 0x3, RZ ;  /* 0x0000000304137824 */ /* 0x004fc800078e02ff */
[----:B------:R-:W-:-:S05]  /*15b0*/  IMAD.WIDE R18, R19, 0x4, R12 ;  /* 0x0000000413127825 */ /* 0x000fca00078e020c */
[----:B------:R2:W-:Y:S04]  /*15c0*/  STG.E desc[UR6][R18.64], R8 ;  /* 0x0000000812007986 */ /* 0x0005e8000c101906 */
[----:B------:R-:W0:Y:S02]  /*15d0*/  LDG.E R4, desc[UR6][R10.64] ;  /* 0x000000060a047981 */ /* 0x000e24000c1e1900 */
[----:B0-----:R-:W-:-:S04]  /*15e0*/  IMAD R17, R4, 0x3, RZ ;  /* 0x0000000304117824 */ /* 0x001fc800078e02ff */
[----:B------:R-:W-:-:S05]  /*15f0*/  IMAD.WIDE R16, R17, 0x4, R12 ;  /* 0x0000000411107825 */ /* 0x000fca00078e020c */
[----:B------:R0:W-:Y:S04]  /*1600*/  STG.E desc[UR6][R16.64+0x4], R5 ;  /* 0x0000040510007986 */ /* 0x0001e8000c101906 */
[----:B------:R-:W3:Y:S02]  /*1610*/  LDG.E R4, desc[UR6][R10.64] ;  /* 0x000000060a047981 */ /* 0x000ee4000c1e1900 */
[C---:B---3--:R-:W-:Y:S01]  /*1620*/  IMAD R23, R4.reuse, 0x3, RZ ;  /* 0x0000000304177824 */ /* 0x048fe200078e02ff */
[----:B------:R-:W-:-:S03]  /*1630*/  IADD3 R25, PT, PT, R4, 0x1, RZ ;  /* 0x0000000104197810 */ /* 0x000fc60007ffe0ff */
[----:B-1----:R-:W-:Y:S02]  /*1640*/  IMAD.WIDE R20, R23, 0x4, R12 ;  /* 0x0000000417147825 */ /* 0x002fe400078e020c */
[----:B------:R-:W-:Y:S04]  /*1650*/  STG.E desc[UR6][R10.64], R25 ;  /* 0x000000190a007986 */ /* 0x000fe8000c101906 */
[----:B----4-:R-:W-:Y:S04]  /*1660*/  STG.E desc[UR6][R20.64+0x8], R9 ;  /* 0x0000080914007986 */ /* 0x010fe8000c101906 */
[----:B------:R-:W2:Y:S02]  /*1670*/  LDG.E R4, desc[UR6][R10.64] ;  /* 0x000000060a047981 */ /* 0x000ea4000c1e1900 */
[----:B--2---:R-:W-:-:S04]  /*1680*/  IMAD R19, R4, 0x3, RZ ;  /* 0x0000000304137824 */ /* 0x004fc800078e02ff */
[----:B------:R-:W-:-:S05]  /*1690*/  IMAD.WIDE R18, R19, 0x4, R12 ;  /* 0x0000000413127825 */ /* 0x000fca00078e020c */
[----:B------:R1:W-:Y:S04]  /*16a0*/  STG.E desc[UR6][R18.64], R8 ;  /* 0x0000000812007986 */ /* 0x0003e8000c101906 */
[----:B------:R-:W2:Y:S01]  /*16b0*/  LDG.E R4, desc[UR6][R10.64] ;  /* 0x000000060a047981 */ /* 0x000ea2000c1e1900 */
[----:B0-----:R-:W0:Y:S08]  /*16c0*/  LDC.64 R16, c[0x0][0x380] ;  /* 0x0000e000ff107b82 */ /* 0x001e300000000a00 */
[----:B-1----:R-:W1:Y:S01]  /*16d0*/  LDC.64 R18, c[0x0][0x380] ;  /* 0x0000e000ff127b82 */ /* 0x002e620000000a00 */
[----:B--2---:R-:W-:-:S04]  /*16e0*/  IMAD R23, R4, 0x3, RZ ;  /* 0x0000000304177824 */ /* 0x004fc800078e02ff */
[----:B------:R-:W-:-:S05]  /*16f0*/  IMAD.WIDE R22, R23, 0x4, R12 ;  /* 0x0000000417167825 */ /* 0x000fca00078e020c */
[----:B------:R2:W-:Y:S04]  /*1700*/  STG.E desc[UR6][R22.64+0x4], R7 ;  /* 0x0000040716007986 */ /* 0x0005e8000c101906 */
[----:B------:R-:W3:Y:S02]  /*1710*/  LDG.E R4, desc[UR6][R10.64] ;  /* 0x000000060a047981 */ /* 0x000ee4000c1e1900 */
[C---:B---3--:R-:W-:Y:S02]  /*1720*/  IMAD R21, R4.reuse, 0x3, RZ ;  /* 0x0000000304157824 */ /* 0x048fe400078e02ff */
[----:B------:R-:W-:Y:S02]  /*1730*/  VIADD R25, R4, 0x1 ;  /* 0x0000000104197836 */ /* 0x000fe40000000000 */
[----:B------:R-:W-:-:S03]  /*1740*/  IMAD.WIDE R20, R21, 0x4, R12 ;  /* 0x0000000415147825 */ /* 0x000fc600078e020c */
[----:B------:R-:W-:Y:S04]  /*1750*/  STG.E desc[UR6][R10.64], R25 ;  /* 0x000000190a007986 */ /* 0x000fe8000c101906 */
[----:B------:R3:W-:Y:S04]  /*1760*/  STG.E desc[UR6][R20.64+0x8], R9 ;  /* 0x0000080914007986 */ /* 0x0007e8000c101906 */
[----:B0-----:R-:W4:Y:S02]  /*1770*/  LDG.E R16, desc[UR6][R16.64] ;  /* 0x0000000610107981 */ /* 0x001f24000c1e1900 */
[----:B----4-:R-:W-:-:S02]  /*1780*/  IMAD R5, R5, R16, R8 ;  /* 0x0000001005057224 */ /* 0x010fc400078e0208 */
[-CC-:B--2---:R-:W-:Y:S02]  /*1790*/  IMAD R7, R7, R16.reuse, R8.reuse ;  /* 0x0000001007077224 */ /* 0x184fe400078e0208 */
[----:B------:R-:W-:Y:S02]  /*17a0*/  IMAD R23, R9, R16, R8 ;  /* 0x0000001009177224 */ /* 0x000fe400078e0208 */
[--C-:B-1----:R-:W-:Y:S01]  /*17b0*/  IMAD.WIDE R4, R5, 0x4, R18.reuse ;  /* 0x0000000405047825 */ /* 0x102fe200078e0212 */
[----:B------:R-:W2:Y:S03]  /*17c0*/  LDG.E R16, desc[UR6][R10.64+0x4] ;  /* 0x000004060a107981 */ /* 0x000ea6000c1e1900 */
[--C-:B------:R-:W-:Y:S01]  /*17d0*/  IMAD.WIDE R6, R7, 0x4, R18.reuse ;  /* 0x0000000407067825 */ /* 0x100fe200078e0212 */
[----:B---3--:R-:W3:Y:S03]  /*17e0*/  LDG.E R9, desc[UR6][R10.64+0x8] ;  /* 0x000008060a097981 */ /* 0x008ee6000c1e1900 */
[----:B------:R-:W-:Y:S01]  /*17f0*/  IMAD.WIDE R18, R23, 0x4, R18 ;  /* 0x0000000417127825 */ /* 0x000fe200078e0212 */
[----:B------:R-:W4:Y:S04]  /*1800*/  LDG.E R4, desc[UR6][R4.64+0x8] ;  /* 0x0000080604047981 */ /* 0x000f28000c1e1900 */
[----:B------:R-:W4:Y:S04]  /*1810*/  LDG.E R7, desc[UR6][R6.64+0x8] ;  /* 0x0000080606077981 */ /* 0x000f28000c1e1900 */
[----:B------:R-:W4:Y:S01]  /*1820*/  LDG.E R18, desc[UR6][R18.64+0x8] ;  /* 0x0000080612127981 */ /* 0x000f22000c1e1900 */
[----:B--2---:R-:W-:-:S05]  /*1830*/  IADD3 R17, PT, PT, R16, -0x1, RZ ;  /* 0xffffffff10117810 */ /* 0x004fca0007ffe0ff */
[----:B------:R0:W-:Y:S01]  /*1840*/  STG.E desc[UR6][R10.64+0x4], R17 ;  /* 0x000004110a007986 */ /* 0x0001e2000c101906 */
[----:B----4-:R-:W-:-:S05]  /*1850*/  IADD3 R8, PT, PT, R18, R7, R4 ;  /* 0x0000000712087210 */ /* 0x010fca0007ffe004 */
[----:B---3--:R-:W-:-:S05]  /*1860*/  IMAD.IADD R9, R8, 0x1, R9 ;  /* 0x0000000108097824 */ /* 0x008fca00078e0209 */
[----:B------:R0:W-:Y:S01]  /*1870*/  STG.E desc[UR6][R10.64+0x8], R9 ;  /* 0x000008090a007986 */ /* 0x0001e2000c101906 */
[----:B------:R-:W-:-:S13]  /*1880*/  ISETP.NE.AND P0, PT, R17, RZ, PT ;  /* 0x000000ff1100720c */ /* 0x000fda0003f05270 */
[----:B0-----:R-:W-:Y:S05]  /*1890*/  @P0 BRA `(.L_x_15) ;  /* 0xfffffff000500947 */ /* 0x001fea000383ffff */
[----:B------:R-:W-:Y:S05]  /*18a0*/  BSYNC.RECONVERGENT B1 ;  /* 0x0000000000017941 */ /* 0x000fea0003800200 */
.L_x_4:
[----:B------:R-:W-:Y:S06]  /*18b0*/  BAR.SYNC.DEFER_BLOCKING 0x0 ;  /* 0x0000000000007b1d */ /* 0x000fec0000010000 */
[----:B------:R-:W2:Y:S02]  /*18c0*/  LDG.E R5, desc[UR6][R10.64+0x8] ;  /* 0x000008060a057981 */ /* 0x000ea4000c1e1900 */
[----:B0-----:R-:W0:Y:S01]  /*18d0*/  LDC.64 R2, c[0x0][0x390] ;  /* 0x0000e400ff027b82 */ /* 0x001e220000000a00 */
[----:B------:R-:W-:Y:S01]  /*18e0*/  VOTEU.ANY UR4, UPT, PT ;  /* 0x0000000000047886 */ /* 0x000fe200038e0100 */
[----:B------:R-:W1:Y:S01]  /*18f0*/  S2R R4, SR_LANEID ;  /* 0x0000000000047919 */ /* 0x000e620000000000 */
[----:B------:R-:W-:-:S06]  /*1900*/  UFLO.U32 UR4, UR4 ;  /* 0x00000004000472bd */ /* 0x000fcc00080e0000 */
[----:B-1----:R-:W-:Y:S02]  /*1910*/  ISETP.EQ.U32.AND P0, PT, R4, UR4, PT ;  /* 0x0000000404007c0c */ /* 0x002fe4000bf02070 */
[----:B--2---:R-:W-:-:S13]  /*1920*/  CREDUX.MAX.S32 UR5, R5 ;  /* 0x00000000050572cc */ /* 0x004fda0000000200 */
[----:B------:R-:W-:-:S05]  /*1930*/  MOV R7, UR5 ;  /* 0x0000000500077c02 */ /* 0x000fca0008000f00 */
[----:B0-----:R-:W-:Y:S04]  /*1940*/  @P0 REDG.E.MAX.S32.STRONG.GPU desc[UR6][R2.64], R7 ;  /* 0x000000070200098e */ /* 0x001fe8000d12e306 */
[----:B------:R-:W2:Y:S04]  /*1950*/  LDG.E R4, desc[UR6][R10.64+0x8] ;  /* 0x000008060a047981 */ /* 0x000ea8000c1e1900 */
[----:B------:R-:W2:Y:S02]  /*1960*/  LDG.E R5, desc[UR6][R2.64] ;  /* 0x0000000602057981 */ /* 0x000ea4000c1e1900 */
[----:B--2---:R-:W-:-:S13]  /*1970*/  ISETP.NE.AND P0, PT, R4, R5, PT ;  /* 0x000000050400720c */ /* 0x004fda0003f05270 */
[----:B------:R-:W0:Y:S02]  /*1980*/  @!P0 LDC.64 R4, c[0x0][0x398] ;  /* 0x0000e600ff048b82 */ /* 0x000e240000000a00 */
[----:B0-----:R-:W-:Y:S06]  /*1990*/  @!P0 STG.E desc[UR6][R4.64], R0 ;  /* 0x0000000004008986 */ /* 0x001fec000c101906 */
[----:B------:R-:W-:Y:S06]  /*19a0*/  BAR.SYNC.DEFER_BLOCKING 0x0 ;  /* 0x0000000000007b1d */ /* 0x000fec0000010000 */
[----:B------:R-:W-:Y:S05]  /*19b0*/  EXIT ;  /* 0x000000000000794d */ /* 0x000fea0003800000 */
.L_x_16:
[----:B------:R-:W-:-:S00]  /*19c0*/  BRA `(.L_x_16) ;  /* 0xfffffffc00fc7947 */ /* 0x000fc0000383ffff */
[----:B------:R-:W-:-:S00]  /*19d0*/  NOP ;  /* 0x0000000000007918 */ /* 0x000fc00000000000 */
        /* <DEDUP_REMOVED lines=10> */
.L_x_17:


//--------------------- .nv.shared.reserved.0     --------------------------
	.section	.nv.shared.reserved.0,"aw",@nobits
	.weak		__nv_reservedSMEM_offset_0_alias
	.size		__nv_reservedSMEM_offset_0_alias, 0, 64
	.other		__nv_reservedSMEM_offset_0_alias,@"STO_CUDA_RESERVED_SHARED STV_DEFAULT"
__nv_reservedSMEM_offset_0_alias:
	.zero		0
	.zero		64


//--------------------- .nv.constant0._Z5solveP4NodeP6ParamsPiS3_ --------------------------
	.section	.nv.constant0._Z5solveP4NodeP6ParamsPiS3_,"a",@progbits
	.sectionflags	@""
	.align	4
.nv.constant0._Z5solveP4NodeP6ParamsPiS3_:
	.zero		928


//--------------------- SYMBOLS --------------------------

	.type		.nv.reservedSmem.offset0,@object
	.size		.nv.reservedSmem.offset0,0x4
